//
// Generated by NVIDIA NVVM Compiler
//
// Compiler Build ID: CL-36424714
// Cuda compilation tools, release 13.0, V13.0.88
// Based on NVVM 20.0.0
//

.version 9.0
.target sm_100
.address_size 64

	// .globl	_Z25sparse_matrix_mult_kernelPPtS0_PjPbii
// _ZZ25sparse_matrix_mult_kernelPPtS0_PjPbiiE6A_tile has been demoted
// _ZZ25sparse_matrix_mult_kernelPPtS0_PjPbiiE6B_tile has been demoted

.visible .entry _Z25sparse_matrix_mult_kernelPPtS0_PjPbii(
	.param .u64 .ptr .align 1 _Z25sparse_matrix_mult_kernelPPtS0_PjPbii_param_0,
	.param .u64 .ptr .align 1 _Z25sparse_matrix_mult_kernelPPtS0_PjPbii_param_1,
	.param .u64 .ptr .align 1 _Z25sparse_matrix_mult_kernelPPtS0_PjPbii_param_2,
	.param .u64 .ptr .align 1 _Z25sparse_matrix_mult_kernelPPtS0_PjPbii_param_3,
	.param .u32 _Z25sparse_matrix_mult_kernelPPtS0_PjPbii_param_4,
	.param .u32 _Z25sparse_matrix_mult_kernelPPtS0_PjPbii_param_5
)
{
	.reg .pred 	%p<26>;
	.reg .b16 	%rs<10>;
	.reg .b32 	%r<177>;
	.reg .b64 	%rd<86>;
	// demoted variable
	.shared .align 4 .b8 _ZZ25sparse_matrix_mult_kernelPPtS0_PjPbiiE6A_tile[4096];
	// demoted variable
	.shared .align 4 .b8 _ZZ25sparse_matrix_mult_kernelPPtS0_PjPbiiE6B_tile[4096];
	ld.param.u64 	%rd22, [_Z25sparse_matrix_mult_kernelPPtS0_PjPbii_param_0];
	ld.param.u64 	%rd23, [_Z25sparse_matrix_mult_kernelPPtS0_PjPbii_param_1];
	ld.param.u64 	%rd24, [_Z25sparse_matrix_mult_kernelPPtS0_PjPbii_param_2];
	ld.param.u64 	%rd25, [_Z25sparse_matrix_mult_kernelPPtS0_PjPbii_param_3];
	ld.param.u32 	%r49, [_Z25sparse_matrix_mult_kernelPPtS0_PjPbii_param_4];
	ld.param.u32 	%r50, [_Z25sparse_matrix_mult_kernelPPtS0_PjPbii_param_5];
	cvta.to.global.u64 	%rd1, %rd24;
	cvta.to.global.u64 	%rd2, %rd25;
	mov.u32 	%r1, %ntid.x;
	add.s32 	%r51, %r1, %r49;
	add.s32 	%r52, %r51, -1;
	div.s32 	%r2, %r52, %r1;
	mov.u32 	%r3, %ctaid.y;
	mov.u32 	%r53, %ntid.y;
	mov.u32 	%r4, %tid.y;
	mad.lo.s32 	%r5, %r3, %r53, %r4;
	mov.u32 	%r6, %ctaid.x;
	mov.u32 	%r7, %tid.x;
	mad.lo.s32 	%r8, %r6, %r1, %r7;
	max.s32 	%r54, %r5, %r8;
	setp.lt.s32 	%p1, %r54, %r49;
	setp.ge.s32 	%p2, %r54, %r49;
	@%p2 bra 	$L__BB0_4;
	rem.s32 	%r55, %r5, %r50;
	setp.ne.s32 	%p3, %r55, 0;
	@%p3 bra 	$L__BB0_4;
	rem.s32 	%r56, %r8, %r50;
	setp.ne.s32 	%p4, %r56, 0;
	@%p4 bra 	$L__BB0_4;
	div.s32 	%r57, %r5, %r50;
	div.s32 	%r58, %r49, %r50;
	div.s32 	%r59, %r8, %r50;
	mad.lo.s32 	%r60, %r58, %r57, %r59;
	cvt.s64.s32 	%rd26, %r60;
	add.s64 	%rd27, %rd2, %rd26;
	mov.b16 	%rs3, 0;
	st.global.u8 	[%rd27], %rs3;
$L__BB0_4:
	setp.lt.s32 	%p5, %r2, 1;
	mov.b64 	%rd83, 0;
	@%p5 bra 	$L__BB0_21;
	mul.lo.s32 	%r9, %r2, %r3;
	mul.lo.s32 	%r10, %r4, %r1;
	add.s32 	%r11, %r10, %r7;
	shl.b32 	%r62, %r11, 2;
	mov.u32 	%r63, _ZZ25sparse_matrix_mult_kernelPPtS0_PjPbiiE6A_tile;
	add.s32 	%r12, %r63, %r62;
	and.b32  	%r13, %r1, 7;
	shl.b32 	%r14, %r1, 3;
	shl.b32 	%r64, %r7, 2;
	mov.u32 	%r65, _ZZ25sparse_matrix_mult_kernelPPtS0_PjPbiiE6B_tile;
	add.s32 	%r15, %r65, %r64;
	shl.b32 	%r16, %r1, 5;
	and.b32  	%r66, %r1, -8;
	neg.s32 	%r17, %r66;
	shl.b32 	%r67, %r10, 2;
	add.s32 	%r68, %r67, %r63;
	add.s32 	%r18, %r68, 16;
	shl.b32 	%r19, %r1, 2;
	cvta.to.global.u64 	%rd3, %rd22;
	cvta.to.global.u64 	%rd4, %rd23;
	mov.b64 	%rd83, 0;
	mov.b32 	%r163, 0;
$L__BB0_6:
	add.s32 	%r69, %r163, %r9;
	mul.wide.u32 	%rd30, %r69, 8;
	add.s64 	%rd31, %rd3, %rd30;
	ld.global.u64 	%rd6, [%rd31];
	setp.eq.s64 	%p6, %rd6, 0;
	@%p6 bra 	$L__BB0_20;
	mad.lo.s32 	%r70, %r163, %r2, %r6;
	mul.wide.u32 	%rd32, %r70, 8;
	add.s64 	%rd33, %rd4, %rd32;
	ld.global.u64 	%rd7, [%rd33];
	setp.eq.s64 	%p7, %rd7, 0;
	@%p7 bra 	$L__BB0_20;
	setp.lt.u32 	%p8, %r1, 8;
	cvta.to.global.u64 	%rd35, %rd6;
	mul.wide.u32 	%rd36, %r11, 2;
	add.s64 	%rd37, %rd35, %rd36;
	ld.global.u16 	%r71, [%rd37];
	st.shared.u32 	[%r12], %r71;
	cvta.to.global.u64 	%rd38, %rd7;
	add.s64 	%rd39, %rd38, %rd36;
	ld.global.u16 	%r72, [%rd39];
	shl.b32 	%r73, %r11, 2;
	mov.u32 	%r74, _ZZ25sparse_matrix_mult_kernelPPtS0_PjPbiiE6B_tile;
	add.s32 	%r75, %r74, %r73;
	st.shared.u32 	[%r75], %r72;
	bar.sync 	0;
	mov.u32 	%r169, %r7;
	mov.u32 	%r170, %r10;
	@%p8 bra 	$L__BB0_11;
	mov.u32 	%r164, %r18;
	mov.u32 	%r165, %r17;
	mov.u32 	%r166, %r15;
	mov.u32 	%r169, %r7;
	mov.u32 	%r170, %r10;
$L__BB0_10:
	.pragma "nounroll";
	ld.shared.u32 	%r76, [%r164+-16];
	ld.shared.u32 	%r77, [%r166];
	mul.lo.s32 	%r78, %r77, %r76;
	cvt.u64.u32 	%rd40, %r78;
	add.s64 	%rd41, %rd83, %rd40;
	ld.shared.u32 	%r79, [%r164+-12];
	add.s32 	%r80, %r166, %r19;
	ld.shared.u32 	%r81, [%r80];
	mul.lo.s32 	%r82, %r81, %r79;
	cvt.u64.u32 	%rd42, %r82;
	add.s64 	%rd43, %rd41, %rd42;
	ld.shared.u32 	%r83, [%r164+-8];
	add.s32 	%r84, %r80, %r19;
	ld.shared.u32 	%r85, [%r84];
	mul.lo.s32 	%r86, %r85, %r83;
	cvt.u64.u32 	%rd44, %r86;
	add.s64 	%rd45, %rd43, %rd44;
	ld.shared.u32 	%r87, [%r164+-4];
	add.s32 	%r88, %r84, %r19;
	ld.shared.u32 	%r89, [%r88];
	mul.lo.s32 	%r90, %r89, %r87;
	cvt.u64.u32 	%rd46, %r90;
	add.s64 	%rd47, %rd45, %rd46;
	ld.shared.u32 	%r91, [%r164];
	add.s32 	%r92, %r88, %r19;
	ld.shared.u32 	%r93, [%r92];
	mul.lo.s32 	%r94, %r93, %r91;
	cvt.u64.u32 	%rd48, %r94;
	add.s64 	%rd49, %rd47, %rd48;
	ld.shared.u32 	%r95, [%r164+4];
	add.s32 	%r96, %r92, %r19;
	ld.shared.u32 	%r97, [%r96];
	mul.lo.s32 	%r98, %r97, %r95;
	cvt.u64.u32 	%rd50, %r98;
	add.s64 	%rd51, %rd49, %rd50;
	ld.shared.u32 	%r99, [%r164+8];
	add.s32 	%r100, %r96, %r19;
	ld.shared.u32 	%r101, [%r100];
	mul.lo.s32 	%r102, %r101, %r99;
	cvt.u64.u32 	%rd52, %r102;
	add.s64 	%rd53, %rd51, %rd52;
	ld.shared.u32 	%r103, [%r164+12];
	add.s32 	%r104, %r100, %r19;
	ld.shared.u32 	%r105, [%r104];
	mul.lo.s32 	%r106, %r105, %r103;
	cvt.u64.u32 	%rd54, %r106;
	add.s64 	%rd83, %rd53, %rd54;
	add.s32 	%r170, %r170, 8;
	add.s32 	%r169, %r169, %r14;
	add.s32 	%r166, %r166, %r16;
	add.s32 	%r165, %r165, 8;
	add.s32 	%r164, %r164, 32;
	setp.ne.s32 	%p9, %r165, 0;
	@%p9 bra 	$L__BB0_10;
$L__BB0_11:
	setp.eq.s32 	%p10, %r13, 0;
	@%p10 bra 	$L__BB0_19;
	add.s32 	%r107, %r13, -1;
	setp.lt.u32 	%p11, %r107, 3;
	@%p11 bra 	$L__BB0_14;
	shl.b32 	%r108, %r170, 2;
	mov.u32 	%r109, _ZZ25sparse_matrix_mult_kernelPPtS0_PjPbiiE6A_tile;
	add.s32 	%r110, %r109, %r108;
	ld.shared.u32 	%r111, [%r110];
	shl.b32 	%r112, %r169, 2;
	mov.u32 	%r113, _ZZ25sparse_matrix_mult_kernelPPtS0_PjPbiiE6B_tile;
	add.s32 	%r114, %r113, %r112;
	ld.shared.u32 	%r115, [%r114];
	mul.lo.s32 	%r116, %r115, %r111;
	cvt.u64.u32 	%rd56, %r116;
	add.s64 	%rd57, %rd83, %rd56;
	ld.shared.u32 	%r117, [%r110+4];
	add.s32 	%r118, %r114, %r19;
	ld.shared.u32 	%r119, [%r118];
	mul.lo.s32 	%r120, %r119, %r117;
	cvt.u64.u32 	%rd58, %r120;
	add.s64 	%rd59, %rd57, %rd58;
	ld.shared.u32 	%r121, [%r110+8];
	add.s32 	%r122, %r118, %r19;
	ld.shared.u32 	%r123, [%r122];
	mul.lo.s32 	%r124, %r123, %r121;
	cvt.u64.u32 	%rd60, %r124;
	add.s64 	%rd61, %rd59, %rd60;
	ld.shared.u32 	%r125, [%r110+12];
	add.s32 	%r126, %r122, %r19;
	ld.shared.u32 	%r127, [%r126];
	mul.lo.s32 	%r128, %r127, %r125;
	cvt.u64.u32 	%rd62, %r128;
	add.s64 	%rd83, %rd61, %rd62;
	add.s32 	%r169, %r19, %r169;
	add.s32 	%r170, %r170, 4;
$L__BB0_14:
	and.b32  	%r129, %r1, 3;
	setp.eq.s32 	%p12, %r129, 0;
	@%p12 bra 	$L__BB0_19;
	setp.eq.s32 	%p13, %r129, 1;
	@%p13 bra 	$L__BB0_17;
	shl.b32 	%r130, %r170, 2;
	mov.u32 	%r131, _ZZ25sparse_matrix_mult_kernelPPtS0_PjPbiiE6A_tile;
	add.s32 	%r132, %r131, %r130;
	ld.shared.u32 	%r133, [%r132];
	shl.b32 	%r134, %r169, 2;
	mov.u32 	%r135, _ZZ25sparse_matrix_mult_kernelPPtS0_PjPbiiE6B_tile;
	add.s32 	%r136, %r135, %r134;
	ld.shared.u32 	%r137, [%r136];
	mul.lo.s32 	%r138, %r137, %r133;
	cvt.u64.u32 	%rd64, %r138;
	add.s64 	%rd65, %rd83, %rd64;
	ld.shared.u32 	%r139, [%r132+4];
	add.s32 	%r140, %r136, %r19;
	ld.shared.u32 	%r141, [%r140];
	mul.lo.s32 	%r142, %r141, %r139;
	cvt.u64.u32 	%rd66, %r142;
	add.s64 	%rd83, %rd65, %rd66;
	shl.b32 	%r143, %r1, 1;
	add.s32 	%r169, %r169, %r143;
	add.s32 	%r170, %r170, 2;
$L__BB0_17:
	and.b32  	%r144, %r1, 1;
	setp.eq.b32 	%p14, %r144, 1;
	not.pred 	%p15, %p14;
	@%p15 bra 	$L__BB0_19;
	shl.b32 	%r145, %r170, 2;
	mov.u32 	%r146, _ZZ25sparse_matrix_mult_kernelPPtS0_PjPbiiE6A_tile;
	add.s32 	%r147, %r146, %r145;
	ld.shared.u32 	%r148, [%r147];
	shl.b32 	%r149, %r169, 2;
	mov.u32 	%r150, _ZZ25sparse_matrix_mult_kernelPPtS0_PjPbiiE6B_tile;
	add.s32 	%r151, %r150, %r149;
	ld.shared.u32 	%r152, [%r151];
	mul.lo.s32 	%r153, %r152, %r148;
	cvt.u64.u32 	%rd67, %r153;
	add.s64 	%rd83, %rd83, %rd67;
$L__BB0_19:
	bar.sync 	0;
$L__BB0_20:
	add.s32 	%r163, %r163, 1;
	setp.ne.s32 	%p16, %r163, %r2;
	@%p16 bra 	$L__BB0_6;
$L__BB0_21:
	not.pred 	%p17, %p1;
	@%p17 bra 	$L__BB0_23;
	min.s64 	%rd68, %rd83, 4294967295;
	mad.lo.s32 	%r154, %r49, %r5, %r8;
	mul.wide.s32 	%rd69, %r154, 4;
	add.s64 	%rd70, %rd1, %rd69;
	st.global.u32 	[%rd70], %rd68;
$L__BB0_23:
	bar.sync 	0;
	@%p17 bra 	$L__BB0_34;
	rem.s32 	%r155, %r5, %r50;
	setp.ne.s32 	%p19, %r155, 0;
	@%p19 bra 	$L__BB0_34;
	rem.s32 	%r156, %r8, %r50;
	setp.ne.s32 	%p20, %r156, 0;
	@%p20 bra 	$L__BB0_34;
	setp.lt.s32 	%p21, %r50, 1;
	@%p21 bra 	$L__BB0_34;
	add.s32 	%r42, %r50, %r8;
	add.s32 	%r43, %r50, %r5;
	mov.b16 	%rs8, 0;
	mov.u32 	%r175, %r5;
$L__BB0_28:
	mov.u16 	%rs1, %rs8;
	mul.lo.s32 	%r45, %r175, %r49;
	mov.u32 	%r176, %r8;
	bra.uni 	$L__BB0_30;
$L__BB0_29:
	add.s32 	%r176, %r176, 1;
	setp.ge.s32 	%p23, %r176, %r42;
	mov.u16 	%rs8, %rs1;
	@%p23 bra 	$L__BB0_31;
$L__BB0_30:
	add.s32 	%r157, %r176, %r45;
	mul.wide.s32 	%rd71, %r157, 4;
	add.s64 	%rd72, %rd1, %rd71;
	ld.global.u32 	%r158, [%rd72];
	setp.eq.s32 	%p22, %r158, 0;
	mov.b16 	%rs8, 1;
	@%p22 bra 	$L__BB0_29;
$L__BB0_31:
	add.s32 	%r175, %r175, 1;
	setp.lt.s32 	%p24, %r175, %r43;
	@%p24 bra 	$L__BB0_28;
	and.b16  	%rs6, %rs8, 255;
	setp.eq.s16 	%p25, %rs6, 0;
	@%p25 bra 	$L__BB0_34;
	div.u32 	%r159, %r5, %r50;
	div.s32 	%r160, %r49, %r50;
	div.s32 	%r161, %r8, %r50;
	mad.lo.s32 	%r162, %r160, %r159, %r161;
	cvt.s64.s32 	%rd73, %r162;
	add.s64 	%rd74, %rd2, %rd73;
	mov.b16 	%rs7, 1;
	st.global.u8 	[%rd74], %rs7;
$L__BB0_34:
	ret;

}


// ===== COMPILED SASS (sm_100) =====

	.target	sm_100

	.elftype	@"ET_EXEC"


//--------------------- .note.nv.tkinfo           --------------------------
	.section	.note.nv.tkinfo,"",@"SHT_NOTE"
	.sectionflags	@"SHF_NOTE_NV_TKINFO"
	.tkinfo
        /*0018*/ 	.word	0x00000002
        /*0030*/ 	.string	""
        /*0030*/ 	.string	"ptxas"
        /*0030*/ 	.string	"Cuda compilation tools, release 13.0, V13.0.88"
        /*0030*/ 	.string	"Build cuda_13.0.r13.0/compiler.36424714_0"
        /*0030*/ 	.string	"-arch sm_100 -m 64 "



//--------------------- .note.nv.cuinfo           --------------------------
	.section	.note.nv.cuinfo,"",@"SHT_NOTE"
	.sectionflags	@"SHF_NOTE_NV_CUINFO"
        /*0018*/ 	.short	0x0002
        /*001a*/ 	.short	0x0064
        /*001c*/ 	.short	0x0082
	.zero		2


//--------------------- .nv.info                  --------------------------
	.section	.nv.info,"",@"SHT_CUDA_INFO"
	.align	4


	//----- nvinfo : EIATTR_REGCOUNT
	.align		4
        /*0000*/ 	.byte	0x04, 0x2f
        /*0002*/ 	.short	(.L_1 - .L_0)
	.align		4
.L_0:
        /*0004*/ 	.word	index@(_Z25sparse_matrix_mult_kernelPPtS0_PjPbii)
        /*0008*/ 	.word	0x00000020


	//----- nvinfo : EIATTR_FRAME_SIZE
	.align		4
.L_1:
        /*000c*/ 	.byte	0x04, 0x11
        /*000e*/ 	.short	(.L_3 - .L_2)
	.align		4
.L_2:
        /*0010*/ 	.word	index@(_Z25sparse_matrix_mult_kernelPPtS0_PjPbii)
        /*0014*/ 	.word	0x00000000


	//----- nvinfo : EIATTR_MIN_STACK_SIZE
	.align		4
.L_3:
        /*0018*/ 	.byte	0x04, 0x12
        /*001a*/ 	.short	(.L_5 - .L_4)
	.align		4
.L_4:
        /*001c*/ 	.word	index@(_Z25sparse_matrix_mult_kernelPPtS0_PjPbii)
        /*0020*/ 	.word	0x00000000
.L_5:


//--------------------- .nv.compat                --------------------------
	.section	.nv.compat,"",@"SHT_CUDA_COMPAT_INFO"
	.align	4
        /*0000*/ 	.byte	0x02, 0x09, 0x00, 0x00, 0x02, 0x02, 0x01, 0x00, 0x02, 0x05, 0x05, 0x00, 0x03, 0x07, 0x01, 0x01
        /*0010*/ 	.byte	0x02, 0x03, 0x00, 0x00, 0x02, 0x06, 0x01, 0x00, 0x04, 0x0b, 0x08, 0x00, 0x09, 0x00, 0x00, 0x00
        /*0020*/ 	.byte	0x00, 0x00, 0x00, 0x00


//--------------------- .nv.info._Z25sparse_matrix_mult_kernelPPtS0_PjPbii --------------------------
	.section	.nv.info._Z25sparse_matrix_mult_kernelPPtS0_PjPbii,"",@"SHT_CUDA_INFO"
	.sectionflags	@""
	.align	4


	//----- nvinfo : EIATTR_CUDA_API_VERSION
	.align		4
        /*0000*/ 	.byte	0x04, 0x37
        /*0002*/ 	.short	(.L_7 - .L_6)
.L_6:
        /*0004*/ 	.word	0x00000082


	//----- nvinfo : EIATTR_KPARAM_INFO
	.align		4
.L_7:
        /*0008*/ 	.byte	0x04, 0x17
        /*000a*/ 	.short	(.L_9 - .L_8)
.L_8:
        /*000c*/ 	.word	0x00000000
        /*0010*/ 	.short	0x0005
        /*0012*/ 	.short	0x0024
        /*0014*/ 	.byte	0x00, 0xf0, 0x11, 0x00


	//----- nvinfo : EIATTR_KPARAM_INFO
	.align		4
.L_9:
        /*0018*/ 	.byte	0x04, 0x17
        /*001a*/ 	.short	(.L_11 - .L_10)
.L_10:
        /*001c*/ 	.word	0x00000000
        /*0020*/ 	.short	0x0004
        /*0022*/ 	.short	0x0020
        /*0024*/ 	.byte	0x00, 0xf0, 0x11, 0x00


	//----- nvinfo : EIATTR_KPARAM_INFO
	.align		4
.L_11:
        /*0028*/ 	.byte	0x04, 0x17
        /*002a*/ 	.short	(.L_13 - .L_12)
.L_12:
        /*002c*/ 	.word	0x00000000
        /*0030*/ 	.short	0x0003
        /*0032*/ 	.short	0x0018
        /*0034*/ 	.byte	0x00, 0xf5, 0x21, 0x00


	//----- nvinfo : EIATTR_KPARAM_INFO
	.align		4
.L_13:
        /*0038*/ 	.byte	0x04, 0x17
        /*003a*/ 	.short	(.L_15 - .L_14)
.L_14:
        /*003c*/ 	.word	0x00000000
        /*0040*/ 	.short	0x0002
        /*0042*/ 	.short	0x0010
        /*0044*/ 	.byte	0x00, 0xf5, 0x21, 0x00


	//----- nvinfo : EIATTR_KPARAM_INFO
	.align		4
.L_15:
        /*0048*/ 	.byte	0x04, 0x17
        /*004a*/ 	.short	(.L_17 - .L_16)
.L_16:
        /*004c*/ 	.word	0x00000000
        /*0050*/ 	.short	0x0001
        /*0052*/ 	.short	0x0008
        /*0054*/ 	.byte	0x00, 0xf5, 0x21, 0x00


	//----- nvinfo : EIATTR_KPARAM_INFO
	.align		4
.L_17:
        /*0058*/ 	.byte	0x04, 0x17
        /*005a*/ 	.short	(.L_19 - .L_18)
.L_18:
        /*005c*/ 	.word	0x00000000
        /*0060*/ 	.short	0x0000
        /*0062*/ 	.short	0x0000
        /*0064*/ 	.byte	0x00, 0xf5, 0x21, 0x00


	//----- nvinfo : EIATTR_SPARSE_MMA_MASK
	.align		4
.L_19:
        /*0068*/ 	.byte	0x03, 0x50
        /*006a*/ 	.short	0x0000


	//----- nvinfo : EIATTR_MAXREG_COUNT
	.align		4
        /*006c*/ 	.byte	0x03, 0x1b
        /*006e*/ 	.short	0x00ff


	//----- nvinfo : EIATTR_NUM_BARRIERS
	.align		4
        /*0070*/ 	.byte	0x02, 0x4c
        /*0072*/ 	.byte	0x01
	.zero		1


	//----- nvinfo : EIATTR_MERCURY_ISA_VERSION
	.align		4
        /*0074*/ 	.byte	0x03, 0x5f
        /*0076*/ 	.short	0x0101


	//----- nvinfo : EIATTR_VRC_CTA_INIT_COUNT
	.align		4
        /*0078*/ 	.byte	0x02, 0x4a
	.zero		1
	.zero		1


	//----- nvinfo : EIATTR_EXIT_INSTR_OFFSETS
	.align		4
        /*007c*/ 	.byte	0x04, 0x1c
        /*007e*/ 	.short	(.L_21 - .L_20)


	//   ....[0]....
.L_20:
        /*0080*/ 	.word	0x00001250


	//   ....[1]....
        /*0084*/ 	.word	0x00001400


	//   ....[2]....
        /*0088*/ 	.word	0x000014d0


	//   ....[3]....
        /*008c*/ 	.word	0x000014f0


	//   ....[4]....
        /*0090*/ 	.word	0x000016c0


	//   ....[5]....
        /*0094*/ 	.word	0x00001ae0


	//----- nvinfo : EIATTR_CRS_STACK_SIZE
	.align		4
.L_21:
        /*0098*/ 	.byte	0x04, 0x1e
        /*009a*/ 	.short	(.L_23 - .L_22)
.L_22:
        /*009c*/ 	.word	0x00000000


	//----- nvinfo : EIATTR_CBANK_PARAM_SIZE
	.align		4
.L_23:
        /*00a0*/ 	.byte	0x03, 0x19
        /*00a2*/ 	.short	0x0028


	//----- nvinfo : EIATTR_PARAM_CBANK
	.align		4
        /*00a4*/ 	.byte	0x04, 0x0a
        /*00a6*/ 	.short	(.L_25 - .L_24)
	.align		4
.L_24:
        /*00a8*/ 	.word	index@(.nv.constant0._Z25sparse_matrix_mult_kernelPPtS0_PjPbii)
        /*00ac*/ 	.short	0x0380
        /*00ae*/ 	.short	0x0028


	//----- nvinfo : EIATTR_SW_WAR
	.align		4
.L_25:
        /*00b0*/ 	.byte	0x04, 0x36
        /*00b2*/ 	.short	(.L_27 - .L_26)
.L_26:
        /*00b4*/ 	.word	0x00000008
.L_27:


//--------------------- .nv.callgraph             --------------------------
	.section	.nv.callgraph,"",@"SHT_CUDA_CALLGRAPH"
	.align	4
	.sectionentsize	8
	.align		4
        /*0000*/ 	.word	0x00000000
	.align		4
        /*0004*/ 	.word	0xffffffff
	.align		4
        /*0008*/ 	.word	0x00000000
	.align		4
        /*000c*/ 	.word	0xfffffffe
	.align		4
        /*0010*/ 	.word	0x00000000
	.align		4
        /*0014*/ 	.word	0xfffffffd
	.align		4
        /*0018*/ 	.word	0x00000000
	.align		4
        /*001c*/ 	.word	0xfffffffc


//--------------------- .text._Z25sparse_matrix_mult_kernelPPtS0_PjPbii --------------------------
	.section	.text._Z25sparse_matrix_mult_kernelPPtS0_PjPbii,"ax",@progbits
	.align	128
        .global         _Z25sparse_matrix_mult_kernelPPtS0_PjPbii
        .type           _Z25sparse_matrix_mult_kernelPPtS0_PjPbii,@function
        .size           _Z25sparse_matrix_mult_kernelPPtS0_PjPbii,(.L_x_16 - _Z25sparse_matrix_mult_kernelPPtS0_PjPbii)
        .other          _Z25sparse_matrix_mult_kernelPPtS0_PjPbii,@"STO_CUDA_ENTRY STV_DEFAULT"
_Z25sparse_matrix_mult_kernelPPtS0_PjPbii:
.text._Z25sparse_matrix_mult_kernelPPtS0_PjPbii:
[----:B------:R-:W-:Y:S08]  /*0000*/  LDC R1, c[0x0][0x37c] ;  /* 0x0000df00ff017b82 */ /* 0x000ff00000000800 */
[----:B------:R-:W0:Y:S01]  /*0010*/  LDC R0, c[0x0][0x360] ;  /* 0x0000d800ff007b82 */ /* 0x000e220000000800 */
[----:B------:R-:W1:Y:S01]  /*0020*/  LDCU.64 UR10, c[0x0][0x358] ;  /* 0x00006b00ff0a77ac */ /* 0x000e620008000a00 */
[----:B------:R-:W-:Y:S06]  /*0030*/  BSSY.RECONVERGENT B0, `(.L_x_0) ;  /* 0x0000071000007945 */ /* 0x000fec0003800200 */
[----:B------:R-:W2:Y:S08]  /*0040*/  LDC R5, c[0x0][0x3a0] ;  /* 0x0000e800ff057b82 */ /* 0x000eb00000000800 */
[----:B------:R-:W3:Y:S01]  /*0050*/  S2UR UR7, SR_CTAID.Y ;  /* 0x00000000000779c3 */ /* 0x000ee20000002600 */
[----:B0-----:R-:W-:-:S07]  /*0060*/  IABS R11, R0 ;  /* 0x00000000000b7213 */ /* 0x001fce0000000000 */
[----:B------:R-:W0:Y:S01]  /*0070*/  S2UR UR8, SR_CTAID.X ;  /* 0x00000000000879c3 */ /* 0x000e220000002500 */
[----:B------:R-:W-:Y:S01]  /*0080*/  IABS R8, R0 ;  /* 0x0000000000087213 */ /* 0x000fe20000000000 */
[----:B------:R-:W4:Y:S01]  /*0090*/  I2F.RP R4, R11 ;  /* 0x0000000b00047306 */ /* 0x000f220000209400 */
[----:B------:R-:W-:-:S03]  /*00a0*/  ISETP.NE.AND P2, PT, R0, RZ, PT ;  /* 0x000000ff0000720c */ /* 0x000fc60003f45270 */
[----:B------:R-:W-:Y:S01]  /*00b0*/  IMAD.MOV R13, RZ, RZ, -R8 ;  /* 0x000000ffff0d7224 */ /* 0x000fe200078e0a08 */
[----:B--2---:R-:W-:-:S03]  /*00c0*/  IADD3 R9, PT, PT, R0, -0x1, R5 ;  /* 0xffffffff00097810 */ /* 0x004fc60007ffe005 */
[----:B----4-:R-:W2:Y:S02]  /*00d0*/  MUFU.RCP R4, R4 ;  /* 0x0000000400047308 */ /* 0x010ea40000001000 */
[----:B--2---:R-:W-:-:S06]  /*00e0*/  VIADD R2, R4, 0xffffffe ;  /* 0x0ffffffe04027836 */ /* 0x004fcc0000000000 */
[----:B------:R2:W4:Y:S02]  /*00f0*/  F2I.FTZ.U32.TRUNC.NTZ R3, R2 ;  /* 0x0000000200037305 */ /* 0x000524000021f000 */
[----:B--2---:R-:W-:Y:S02]  /*0100*/  IMAD.MOV.U32 R2, RZ, RZ, RZ ;  /* 0x000000ffff027224 */ /* 0x004fe400078e00ff */
[----:B----4-:R-:W-:-:S04]  /*0110*/  IMAD.MOV R6, RZ, RZ, -R3 ;  /* 0x000000ffff067224 */ /* 0x010fc800078e0a03 */
[----:B------:R-:W-:Y:S01]  /*0120*/  IMAD R7, R6, R11, RZ ;  /* 0x0000000b06077224 */ /* 0x000fe200078e02ff */
[----:B------:R-:W-:Y:S02]  /*0130*/  IABS R6, R9 ;  /* 0x0000000900067213 */ /* 0x000fe40000000000 */
[----:B------:R-:W-:Y:S01]  /*0140*/  LOP3.LUT R9, R9, R0, RZ, 0x3c, !PT ;  /* 0x0000000009097212 */ /* 0x000fe200078e3cff */
[----:B------:R-:W-:Y:S02]  /*0150*/  IMAD.HI.U32 R3, R3, R7, R2 ;  /* 0x0000000703037227 */ /* 0x000fe400078e0002 */
[----:B------:R-:W3:Y:S01]  /*0160*/  S2R R7, SR_TID.Y ;  /* 0x0000000000077919 */ /* 0x000ee20000002200 */
[----:B------:R-:W-:-:S03]  /*0170*/  ISETP.GE.AND P3, PT, R9, RZ, PT ;  /* 0x000000ff0900720c */ /* 0x000fc60003f66270 */
[----:B------:R-:W-:Y:S02]  /*0180*/  IMAD.HI.U32 R4, R3, R6, RZ ;  /* 0x0000000603047227 */ /* 0x000fe400078e00ff */
[----:B------:R-:W0:Y:S02]  /*0190*/  S2R R3, SR_TID.X ;  /* 0x0000000000037919 */ /* 0x000e240000002100 */
[----:B------:R-:W-:Y:S02]  /*01a0*/  IMAD R2, R4, R13, R6 ;  /* 0x0000000d04027224 */ /* 0x000fe400078e0206 */
[----:B------:R-:W3:Y:S03]  /*01b0*/  LDC R6, c[0x0][0x364] ;  /* 0x0000d900ff067b82 */ /* 0x000ee60000000800 */
[----:B------:R-:W-:-:S13]  /*01c0*/  ISETP.GT.U32.AND P1, PT, R11, R2, PT ;  /* 0x000000020b00720c */ /* 0x000fda0003f24070 */
[----:B------:R-:W-:Y:S01]  /*01d0*/  @!P1 IADD3 R2, PT, PT, R2, -R11, RZ ;  /* 0x8000000b02029210 */ /* 0x000fe20007ffe0ff */
[----:B------:R-:W-:-:S03]  /*01e0*/  @!P1 VIADD R4, R4, 0x1 ;  /* 0x0000000104049836 */ /* 0x000fc60000000000 */
[----:B------:R-:W-:Y:S01]  /*01f0*/  ISETP.GE.U32.AND P0, PT, R2, R11, PT ;  /* 0x0000000b0200720c */ /* 0x000fe20003f06070 */
[----:B---3--:R-:W-:Y:S02]  /*0200*/  IMAD R2, R6, UR7, R7 ;  /* 0x0000000706027c24 */ /* 0x008fe4000f8e0207 */
[----:B0-----:R-:W-:-:S05]  /*0210*/  IMAD R9, R0, UR8, R3 ;  /* 0x0000000800097c24 */ /* 0x001fca000f8e0203 */
[----:B------:R-:W-:-:S05]  /*0220*/  VIMNMX R6, PT, PT, R2, R9, !PT ;  /* 0x0000000902067248 */ /* 0x000fca0007fe0100 */
[----:B------:R-:W-:Y:S01]  /*0230*/  @P0 VIADD R4, R4, 0x1 ;  /* 0x0000000104040836 */ /* 0x000fe20000000000 */
[----:B------:R-:W-:-:S03]  /*0240*/  ISETP.GE.AND P0, PT, R6, R5, PT ;  /* 0x000000050600720c */ /* 0x000fc60003f06270 */
[----:B------:R-:W-:Y:S01]  /*0250*/  @!P3 IMAD.MOV R4, RZ, RZ, -R4 ;  /* 0x000000ffff04b224 */ /* 0x000fe200078e0a04 */
[----:B------:R-:W-:Y:S02]  /*0260*/  ISETP.GE.AND P1, PT, R6, R5, PT ;  /* 0x000000050600720c */ /* 0x000fe40003f26270 */
[----:B------:R-:W-:-:S07]  /*0270*/  @!P2 LOP3.LUT R4, RZ, R0, RZ, 0x33, !PT ;  /* 0x00000000ff04a212 */ /* 0x000fce00078e33ff */
[----:B-1----:R-:W-:Y:S05]  /*0280*/  @P0 BRA `(.L_x_1) ;  /* 0x00000004002c0947 */ /* 0x002fea0003800000 */
[----:B------:R-:W0:Y:S01]  /*0290*/  LDC R6, c[0x0][0x3a4] ;  /* 0x0000e900ff067b82 */ /* 0x000e220000000800 */
[----:B------:R-:W-:Y:S02]  /*02a0*/  IABS R14, R2 ;  /* 0x00000002000e7213 */ /* 0x000fe40000000000 */
[----:B------:R-:W-:Y:S02]  /*02b0*/  ISETP.GE.AND P2, PT, R2, RZ, PT ;  /* 0x000000ff0200720c */ /* 0x000fe40003f46270 */
[----:B0-----:R-:W-:-:S04]  /*02c0*/  IABS R8, R6 ;  /* 0x0000000600087213 */ /* 0x001fc80000000000 */
[----:B------:R-:W0:Y:S08]  /*02d0*/  I2F.RP R12, R8 ;  /* 0x00000008000c7306 */ /* 0x000e300000209400 */
[----:B0-----:R-:W0:Y:S02]  /*02e0*/  MUFU.RCP R12, R12 ;  /* 0x0000000c000c7308 */ /* 0x001e240000001000 */
[----:B0-----:R-:W-:-:S06]  /*02f0*/  VIADD R10, R12, 0xffffffe ;  /* 0x0ffffffe0c0a7836 */ /* 0x001fcc0000000000 */
[----:B------:R0:W1:Y:S02]  /*0300*/  F2I.FTZ.U32.TRUNC.NTZ R11, R10 ;  /* 0x0000000a000b7305 */ /* 0x000064000021f000 */
[----:B0-----:R-:W-:Y:S01]  /*0310*/  IMAD.MOV.U32 R10, RZ, RZ, RZ ;  /* 0x000000ffff0a7224 */ /* 0x001fe200078e00ff */
[----:B-1----:R-:W-:-:S05]  /*0320*/  IADD3 R15, PT, PT, RZ, -R11, RZ ;  /* 0x8000000bff0f7210 */ /* 0x002fca0007ffe0ff */
[----:B------:R-:W-:-:S04]  /*0330*/  IMAD R15, R15, R8, RZ ;  /* 0x000000080f0f7224 */ /* 0x000fc800078e02ff */
[----:B------:R-:W-:Y:S01]  /*0340*/  IMAD.HI.U32 R15, R11, R15, R10 ;  /* 0x0000000f0b0f7227 */ /* 0x000fe200078e000a */
[----:B------:R-:W-:-:S05]  /*0350*/  LOP3.LUT R10, RZ, R6, RZ, 0x33, !PT ;  /* 0x00000006ff0a7212 */ /* 0x000fca00078e33ff */
[----:B------:R-:W-:-:S04]  /*0360*/  IMAD.HI.U32 R11, R15, R14, RZ ;  /* 0x0000000e0f0b7227 */ /* 0x000fc800078e00ff */
[----:B------:R-:W-:-:S04]  /*0370*/  IMAD.MOV R13, RZ, RZ, -R11 ;  /* 0x000000ffff0d7224 */ /* 0x000fc800078e0a0b */
[----:B------:R-:W-:-:S05]  /*0380*/  IMAD R17, R8, R13, R14 ;  /* 0x0000000d08117224 */ /* 0x000fca00078e020e */
[----:B------:R-:W-:-:S13]  /*0390*/  ISETP.GT.U32.AND P4, PT, R8, R17, PT ;  /* 0x000000110800720c */ /* 0x000fda0003f84070 */
[----:B------:R-:W-:-:S05]  /*03a0*/  @!P4 IMAD.IADD R17, R17, 0x1, -R8 ;  /* 0x000000011111c824 */ /* 0x000fca00078e0a08 */
[----:B------:R-:W-:-:S13]  /*03b0*/  ISETP.GT.U32.AND P0, PT, R8, R17, PT ;  /* 0x000000110800720c */ /* 0x000fda0003f04070 */
[----:B------:R-:W-:Y:S01]  /*03c0*/  @!P0 IMAD.IADD R17, R17, 0x1, -R8 ;  /* 0x0000000111118824 */ /* 0x000fe200078e0a08 */
[----:B------:R-:W-:-:S04]  /*03d0*/  ISETP.NE.AND P0, PT, R6, RZ, PT ;  /* 0x000000ff0600720c */ /* 0x000fc80003f05270 */
[----:B------:R-:W-:-:S04]  /*03e0*/  @!P2 IADD3 R17, PT, PT, -R17, RZ, RZ ;  /* 0x000000ff1111a210 */ /* 0x000fc80007ffe1ff */
[----:B------:R-:W-:-:S04]  /*03f0*/  SEL R17, R10, R17, !P0 ;  /* 0x000000110a117207 */ /* 0x000fc80004000000 */
[----:B------:R-:W-:-:S13]  /*0400*/  ISETP.NE.AND P2, PT, R17, RZ, PT ;  /* 0x000000ff1100720c */ /* 0x000fda0003f45270 */
[----:B------:R-:W-:Y:S05]  /*0410*/  @P2 BRA `(.L_x_1) ;  /* 0x0000000000c82947 */ /* 0x000fea0003800000 */
[----:B------:R-:W-:Y:S02]  /*0420*/  IABS R19, R9 ;  /* 0x0000000900137213 */ /* 0x000fe40000000000 */
[----:B------:R-:W-:-:S03]  /*0430*/  ISETP.GE.AND P3, PT, R9, RZ, PT ;  /* 0x000000ff0900720c */ /* 0x000fc60003f66270 */
[----:B------:R-:W-:-:S04]  /*0440*/  IMAD.HI.U32 R12, R15, R19, RZ ;  /* 0x000000130f0c7227 */ /* 0x000fc800078e00ff */
[----:B------:R-:W-:-:S04]  /*0450*/  IMAD.MOV R17, RZ, RZ, -R12 ;  /* 0x000000ffff117224 */ /* 0x000fc800078e0a0c */
[----:B------:R-:W-:-:S05]  /*0460*/  IMAD R17, R8, R17, R19 ;  /* 0x0000001108117224 */ /* 0x000fca00078e0213 */
[----:B------:R-:W-:-:S13]  /*0470*/  ISETP.GT.U32.AND P5, PT, R8, R17, PT ;  /* 0x000000110800720c */ /* 0x000fda0003fa4070 */
[----:B------:R-:W-:-:S05]  /*0480*/  @!P5 IMAD.IADD R17, R17, 0x1, -R8 ;  /* 0x000000011111d824 */ /* 0x000fca00078e0a08 */
[----:B------:R-:W-:-:S13]  /*0490*/  ISETP.GT.U32.AND P2, PT, R8, R17, PT ;  /* 0x000000110800720c */ /* 0x000fda0003f44070 */
[----:B------:R-:W-:-:S04]  /*04a0*/  @!P2 IMAD.IADD R17, R17, 0x1, -R8 ;  /* 0x000000011111a824 */ /* 0x000fc800078e0a08 */
[----:B------:R-:W-:-:S05]  /*04b0*/  @!P3 IMAD.MOV R17, RZ, RZ, -R17 ;  /* 0x000000ffff11b224 */ /* 0x000fca00078e0a11 */
[----:B------:R-:W-:-:S04]  /*04c0*/  SEL R17, R10, R17, !P0 ;  /* 0x000000110a117207 */ /* 0x000fc80004000000 */
[----:B------:R-:W-:-:S13]  /*04d0*/  ISETP.NE.AND P2, PT, R17, RZ, PT ;  /* 0x000000ff1100720c */ /* 0x000fda0003f45270 */
[----:B------:R-:W-:Y:S05]  /*04e0*/  @P2 BRA `(.L_x_1) ;  /* 0x0000000000942947 */ /* 0x000fea0003800000 */
[----:B------:R-:W-:Y:S01]  /*04f0*/  IABS R17, R5 ;  /* 0x0000000500117213 */ /* 0x000fe20000000000 */
[----:B------:R-:W-:Y:S01]  /*0500*/  IMAD R13, R8, R13, R14 ;  /* 0x0000000d080d7224 */ /* 0x000fe200078e020e */
[----:B------:R-:W-:Y:S01]  /*0510*/  @!P4 IADD3 R11, PT, PT, R11, 0x1, RZ ;  /* 0x000000010b0bc810 */ /* 0x000fe20007ffe0ff */
[----:B------:R-:W0:Y:S01]  /*0520*/  LDCU.64 UR4, c[0x0][0x398] ;  /* 0x00007300ff0477ac */ /* 0x000e220008000a00 */
[----:B------:R-:W-:Y:S01]  /*0530*/  LOP3.LUT R5, R5, R6, RZ, 0x3c, !PT ;  /* 0x0000000605057212 */ /* 0x000fe200078e3cff */
[----:B------:R-:W-:-:S04]  /*0540*/  IMAD.HI.U32 R15, R15, R17, RZ ;  /* 0x000000110f0f7227 */ /* 0x000fc800078e00ff */
[----:B------:R-:W-:Y:S01]  /*0550*/  @!P4 IMAD.IADD R13, R13, 0x1, -R8 ;  /* 0x000000010d0dc824 */ /* 0x000fe200078e0a08 */
[----:B------:R-:W-:-:S04]  /*0560*/  IADD3 R16, PT, PT, -R15, RZ, RZ ;  /* 0x000000ff0f107210 */ /* 0x000fc80007ffe1ff */
[----:B------:R-:W-:Y:S01]  /*0570*/  ISETP.GE.U32.AND P3, PT, R13, R8, PT ;  /* 0x000000080d00720c */ /* 0x000fe20003f66070 */
[----:B------:R-:W-:Y:S02]  /*0580*/  IMAD R17, R8, R16, R17 ;  /* 0x0000001008117224 */ /* 0x000fe400078e0211 */
[----:B------:R-:W-:Y:S02]  /*0590*/  IMAD.MOV R16, RZ, RZ, -R12 ;  /* 0x000000ffff107224 */ /* 0x000fe400078e0a0c */
[----:B------:R-:W-:Y:S01]  /*05a0*/  @!P5 VIADD R12, R12, 0x1 ;  /* 0x000000010c0cd836 */ /* 0x000fe20000000000 */
[C---:B------:R-:W-:Y:S01]  /*05b0*/  ISETP.GT.U32.AND P6, PT, R8.reuse, R17, PT ;  /* 0x000000110800720c */ /* 0x040fe20003fc4070 */
[----:B------:R-:W-:-:S04]  /*05c0*/  IMAD R19, R8, R16, R19 ;  /* 0x0000001008137224 */ /* 0x000fc800078e0213 */
[----:B------:R-:W-:Y:S02]  /*05d0*/  @!P5 IMAD.IADD R19, R19, 0x1, -R8 ;  /* 0x000000011313d824 */ /* 0x000fe400078e0a08 */
[----:B------:R-:W-:Y:S01]  /*05e0*/  @P3 VIADD R11, R11, 0x1 ;  /* 0x000000010b0b3836 */ /* 0x000fe20000000000 */
[----:B------:R-:W-:Y:S02]  /*05f0*/  ISETP.GE.AND P3, PT, R5, RZ, PT ;  /* 0x000000ff0500720c */ /* 0x000fe40003f66270 */
[----:B------:R-:W-:-:S03]  /*0600*/  ISETP.GE.U32.AND P2, PT, R19, R8, PT ;  /* 0x000000081300720c */ /* 0x000fc60003f46070 */
[----:B------:R-:W-:Y:S02]  /*0610*/  @!P6 IMAD.IADD R17, R17, 0x1, -R8 ;  /* 0x000000011111e824 */ /* 0x000fe400078e0a08 */
[----:B------:R-:W-:-:S03]  /*0620*/  @!P6 VIADD R15, R15, 0x1 ;  /* 0x000000010f0fe836 */ /* 0x000fc60000000000 */
[----:B------:R-:W-:Y:S02]  /*0630*/  ISETP.GE.U32.AND P4, PT, R17, R8, PT ;  /* 0x000000081100720c */ /* 0x000fe40003f86070 */
[-C--:B------:R-:W-:Y:S02]  /*0640*/  LOP3.LUT R8, R2, R6.reuse, RZ, 0x3c, !PT ;  /* 0x0000000602087212 */ /* 0x080fe400078e3cff */
[----:B------:R-:W-:Y:S01]  /*0650*/  LOP3.LUT R6, R9, R6, RZ, 0x3c, !PT ;  /* 0x0000000609067212 */ /* 0x000fe200078e3cff */
[----:B------:R-:W-:Y:S01]  /*0660*/  @P2 VIADD R12, R12, 0x1 ;  /* 0x000000010c0c2836 */ /* 0x000fe20000000000 */
[----:B------:R-:W-:Y:S02]  /*0670*/  ISETP.GE.AND P6, PT, R8, RZ, PT ;  /* 0x000000ff0800720c */ /* 0x000fe40003fc6270 */
[----:B------:R-:W-:-:S05]  /*0680*/  ISETP.GE.AND P5, PT, R6, RZ, PT ;  /* 0x000000ff0600720c */ /* 0x000fca0003fa6270 */
[----:B------:R-:W-:-:S05]  /*0690*/  @P4 IADD3 R15, PT, PT, R15, 0x1, RZ ;  /* 0x000000010f0f4810 */ /* 0x000fca0007ffe0ff */
[----:B------:R-:W-:Y:S02]  /*06a0*/  @!P3 IMAD.MOV R15, RZ, RZ, -R15 ;  /* 0x000000ffff0fb224 */ /* 0x000fe400078e0a0f */
[----:B------:R-:W-:Y:S02]  /*06b0*/  @!P6 IMAD.MOV R11, RZ, RZ, -R11 ;  /* 0x000000ffff0be224 */ /* 0x000fe400078e0a0b */
[----:B------:R-:W-:-:S03]  /*06c0*/  @!P5 IMAD.MOV R12, RZ, RZ, -R12 ;  /* 0x000000ffff0cd224 */ /* 0x000fc600078e0a0c */
[C---:B------:R-:W-:Y:S02]  /*06d0*/  SEL R11, R10.reuse, R11, !P0 ;  /* 0x0000000b0a0b7207 */ /* 0x040fe40004000000 */
[C---:B------:R-:W-:Y:S02]  /*06e0*/  SEL R12, R10.reuse, R12, !P0 ;  /* 0x0000000c0a0c7207 */ /* 0x040fe40004000000 */
[----:B------:R-:W-:-:S05]  /*06f0*/  SEL R10, R10, R15, !P0 ;  /* 0x0000000f0a0a7207 */ /* 0x000fca0004000000 */
[----:B------:R-:W-:-:S05]  /*0700*/  IMAD R12, R11, R10, R12 ;  /* 0x0000000a0b0c7224 */ /* 0x000fca00078e020c */
[----:B0-----:R-:W-:-:S04]  /*0710*/  IADD3 R8, P0, PT, R12, UR4, RZ ;  /* 0x000000040c087c10 */ /* 0x001fc8000ff1e0ff */
[----:B------:R-:W-:-:S05]  /*0720*/  LEA.HI.X.SX32 R9, R12, UR5, 0x1, P0 ;  /* 0x000000050c097c11 */ /* 0x000fca00080f0eff */
[----:B------:R0:W-:Y:S04]  /*0730*/  STG.E.U8 desc[UR10][R8.64], RZ ;  /* 0x000000ff08007986 */ /* 0x0001e8000c10110a */
.L_x_1:
[----:B------:R-:W-:Y:S05]  /*0740*/  BSYNC.RECONVERGENT B0 ;  /* 0x0000000000007941 */ /* 0x000fea0003800200 */
.L_x_0:
[----:B------:R-:W-:Y:S01]  /*0750*/  ISETP.GE.AND P0, PT, R4, 0x1, PT ;  /* 0x000000010400780c */ /* 0x000fe20003f06270 */
[----:B------:R-:W-:Y:S02]  /*0760*/  HFMA2 R6, -RZ, RZ, 0, 0 ;  /* 0x00000000ff067431 */ /* 0x000fe400000001ff */
[----:B------:R-:W-:-:S10]  /*0770*/  IMAD.MOV.U32 R5, RZ, RZ, RZ ;  /* 0x000000ffff057224 */ /* 0x000fd400078e00ff */
[----:B------:R-:W-:Y:S05]  /*0780*/  @!P0 BRA `(.L_x_2) ;  /* 0x0000000800848947 */ /* 0x000fea0003800000 */
[----:B------:R-:W1:Y:S01]  /*0790*/  S2UR UR5, SR_CgaCtaId ;  /* 0x00000000000579c3 */ /* 0x000e620000008800 */
[----:B------:R-:W-:Y:S01]  /*07a0*/  UMOV UR4, 0x400 ;  /* 0x0000040000047882 */ /* 0x000fe20000000000 */
[C---:B0-----:R-:W-:Y:S01]  /*07b0*/  IMAD R8, R0.reuse, R7, RZ ;  /* 0x0000000700087224 */ /* 0x041fe200078e02ff */
[----:B------:R-:W-:Y:S01]  /*07c0*/  LOP3.LUT R10, R0, 0xfffffff8, RZ, 0xc0, !PT ;  /* 0xfffffff8000a7812 */ /* 0x000fe200078ec0ff */
[----:B------:R-:W-:Y:S01]  /*07d0*/  IMAD R7, R4, UR7, RZ ;  /* 0x0000000704077c24 */ /* 0x000fe2000f8e02ff */
[----:B------:R-:W-:Y:S01]  /*07e0*/  LOP3.LUT R19, R0, 0x7, RZ, 0xc0, !PT ;  /* 0x0000000700137812 */ /* 0x000fe200078ec0ff */
[----:B------:R-:W-:Y:S01]  /*07f0*/  IMAD.IADD R9, R8, 0x1, R3 ;  /* 0x0000000108097824 */ /* 0x000fe200078e0203 */
[----:B------:R-:W-:Y:S01]  /*0800*/  IADD3 R10, PT, PT, -R10, RZ, RZ ;  /* 0x000000ff0a0a7210 */ /* 0x000fe20007ffe1ff */
[----:B------:R-:W-:Y:S02]  /*0810*/  IMAD.MOV.U32 R5, RZ, RZ, RZ ;  /* 0x000000ffff057224 */ /* 0x000fe400078e00ff */
[----:B------:R-:W-:-:S02]  /*0820*/  IMAD.MOV.U32 R6, RZ, RZ, RZ ;  /* 0x000000ffff067224 */ /* 0x000fc400078e00ff */
[----:B------:R-:W-:Y:S01]  /*0830*/  IMAD.MOV.U32 R11, RZ, RZ, RZ ;  /* 0x000000ffff0b7224 */ /* 0x000fe200078e00ff */
[----:B-1----:R-:W-:Y:S02]  /*0840*/  ULEA UR6, UR5, UR4, 0x18 ;  /* 0x0000000405067291 */ /* 0x002fe4000f8ec0ff */
[----:B------:R-:W-:-:S04]  /*0850*/  UIADD3 UR4, UPT, UPT, UR4, 0x1000, URZ ;  /* 0x0000100004047890 */ /* 0x000fc8000fffe0ff */
[----:B------:R-:W-:Y:S01]  /*0860*/  ULEA UR4, UR5, UR4, 0x18 ;  /* 0x0000000405047291 */ /* 0x000fe2000f8ec0ff */
[----:B------:R-:W-:Y:S02]  /*0870*/  LEA R13, R8, UR6, 0x2 ;  /* 0x00000006080d7c11 */ /* 0x000fe4000f8e10ff */
[----:B------:R-:W-:-:S03]  /*0880*/  LEA R12, R9, UR6, 0x2 ;  /* 0x00000006090c7c11 */ /* 0x000fc6000f8e10ff */
[----:B------:R-:W-:Y:S01]  /*0890*/  VIADD R13, R13, 0x10 ;  /* 0x000000100d0d7836 */ /* 0x000fe20000000000 */
[----:B------:R-:W-:-:S07]  /*08a0*/  LEA R18, R3, UR4, 0x2 ;  /* 0x0000000403127c11 */ /* 0x000fce000f8e10ff */
.L_x_9:
[----:B0-----:R-:W0:Y:S01]  /*08b0*/  LDC.64 R14, c[0x0][0x380] ;  /* 0x0000e000ff0e7b82 */ /* 0x001e220000000a00 */
[----:B------:R-:W-:-:S04]  /*08c0*/  IMAD.IADD R17, R7, 0x1, R11 ;  /* 0x0000000107117824 */ /* 0x000fc800078e020b */
[----:B0-----:R-:W-:-:S05]  /*08d0*/  IMAD.WIDE.U32 R14, R17, 0x8, R14 ;  /* 0x00000008110e7825 */ /* 0x001fca00078e000e */
[----:B------:R-:W2:Y:S02]  /*08e0*/  LDG.E.64 R16, desc[UR10][R14.64] ;  /* 0x0000000a0e107981 */ /* 0x000ea4000c1e1b00 */
[----:B--2---:R-:W-:-:S04]  /*08f0*/  ISETP.NE.U32.AND P0, PT, R16, RZ, PT ;  /* 0x000000ff1000720c */ /* 0x004fc80003f05070 */
[----:B------:R-:W-:-:S13]  /*0900*/  ISETP.NE.AND.EX P0, PT, R17, RZ, PT, P0 ;  /* 0x000000ff1100720c */ /* 0x000fda0003f05300 */
[----:B------:R-:W-:Y:S05]  /*0910*/  @!P0 BRA `(.L_x_3) ;  /* 0x0000000800148947 */ /* 0x000fea0003800000 */
[----:B------:R-:W0:Y:S01]  /*0920*/  LDC.64 R14, c[0x0][0x388] ;  /* 0x0000e200ff0e7b82 */ /* 0x000e220000000a00 */
[----:B------:R-:W-:-:S04]  /*0930*/  IMAD R21, R4, R11, UR8 ;  /* 0x0000000804157e24 */ /* 0x000fc8000f8e020b */
[----:B0-----:R-:W-:-:S06]  /*0940*/  IMAD.WIDE.U32 R14, R21, 0x8, R14 ;  /* 0x00000008150e7825 */ /* 0x001fcc00078e000e */
[----:B------:R-:W2:Y:S02]  /*0950*/  LDG.E.64 R14, desc[UR10][R14.64] ;  /* 0x0000000a0e0e7981 */ /* 0x000ea4000c1e1b00 */
[----:B--2---:R-:W-:-:S04]  /*0960*/  ISETP.NE.U32.AND P0, PT, R14, RZ, PT ;  /* 0x000000ff0e00720c */ /* 0x004fc80003f05070 */
[----:B------:R-:W-:-:S13]  /*0970*/  ISETP.NE.AND.EX P0, PT, R15, RZ, PT, P0 ;  /* 0x000000ff0f00720c */ /* 0x000fda0003f05300 */
[----:B------:R-:W-:Y:S05]  /*0980*/  @!P0 BRA `(.L_x_3) ;  /* 0x0000000400f88947 */ /* 0x000fea0003800000 */
[----:B------:R-:W-:-:S04]  /*0990*/  IMAD.WIDE.U32 R16, R9, 0x2, R16 ;  /* 0x0000000209107825 */ /* 0x000fc800078e0010 */
[----:B------:R-:W-:Y:S02]  /*09a0*/  IMAD.WIDE.U32 R14, R9, 0x2, R14 ;  /* 0x00000002090e7825 */ /* 0x000fe400078e000e */
[----:B------:R-:W2:Y:S04]  /*09b0*/  LDG.E.U16 R17, desc[UR10][R16.64] ;  /* 0x0000000a10117981 */ /* 0x000ea8000c1e1500 */
[----:B------:R0:W3:Y:S01]  /*09c0*/  LDG.E.U16 R20, desc[UR10][R14.64] ;  /* 0x0000000a0e147981 */ /* 0x0000e2000c1e1500 */
[----:B------:R-:W1:Y:S01]  /*09d0*/  S2UR UR6, SR_CgaCtaId ;  /* 0x00000000000679c3 */ /* 0x000e620000008800 */
[----:B------:R-:W-:Y:S01]  /*09e0*/  UMOV UR4, 0x400 ;  /* 0x0000040000047882 */ /* 0x000fe20000000000 */
[----:B------:R-:W-:Y:S01]  /*09f0*/  ISETP.GE.U32.AND P2, PT, R0, 0x8, PT ;  /* 0x000000080000780c */ /* 0x000fe20003f46070 */
[----:B------:R-:W-:Y:S01]  /*0a00*/  UIADD3 UR5, UPT, UPT, UR4, 0x1000, URZ ;  /* 0x0000100004057890 */ /* 0x000fe2000fffe0ff */
[----:B------:R-:W-:Y:S01]  /*0a10*/  ISETP.NE.AND P0, PT, R19, RZ, PT ;  /* 0x000000ff1300720c */ /* 0x000fe20003f05270 */
[----:B0-----:R-:W-:-:S02]  /*0a20*/  IMAD.MOV.U32 R15, RZ, RZ, R3 ;  /* 0x000000ffff0f7224 */ /* 0x001fc400078e0003 */
[----:B------:R-:W-:Y:S01]  /*0a30*/  IMAD.MOV.U32 R14, RZ, RZ, R8 ;  /* 0x000000ffff0e7224 */ /* 0x000fe200078e0008 */
[----:B-1----:R-:W-:-:S06]  /*0a40*/  ULEA UR5, UR6, UR5, 0x18 ;  /* 0x0000000506057291 */ /* 0x002fcc000f8ec0ff */
[----:B------:R-:W-:Y:S01]  /*0a50*/  LEA R21, R9, UR5, 0x2 ;  /* 0x0000000509157c11 */ /* 0x000fe2000f8e10ff */
[----:B--2---:R0:W-:Y:S04]  /*0a60*/  STS [R12], R17 ;  /* 0x000000110c007388 */ /* 0x0041e80000000800 */
[----:B---3--:R0:W-:Y:S01]  /*0a70*/  STS [R21], R20 ;  /* 0x0000001415007388 */ /* 0x0081e20000000800 */
[----:B------:R-:W-:Y:S06]  /*0a80*/  BAR.SYNC.DEFER_BLOCKING 0x0 ;  /* 0x0000000000007b1d */ /* 0x000fec0000010000 */
[----:B------:R-:W-:Y:S05]  /*0a90*/  @!P2 BRA `(.L_x_4) ;  /* 0x0000000000cca947 */ /* 0x000fea0003800000 */
[----:B------:R-:W-:Y:S01]  /*0aa0*/  MOV R16, R13 ;  /* 0x0000000d00107202 */ /* 0x000fe20000000f00 */
[----:B0-----:R-:W-:Y:S02]  /*0ab0*/  IMAD.MOV.U32 R20, RZ, RZ, R10 ;  /* 0x000000ffff147224 */ /* 0x001fe400078e000a */
[----:B------:R-:W-:Y:S02]  /*0ac0*/  IMAD.MOV.U32 R17, RZ, RZ, R18 ;  /* 0x000000ffff117224 */ /* 0x000fe400078e0012 */
[----:B------:R-:W-:Y:S02]  /*0ad0*/  IMAD.MOV.U32 R15, RZ, RZ, R3 ;  /* 0x000000ffff0f7224 */ /* 0x000fe400078e0003 */
[----:B------:R-:W-:-:S07]  /*0ae0*/  IMAD.MOV.U32 R14, RZ, RZ, R8 ;  /* 0x000000ffff0e7224 */ /* 0x000fce00078e0008 */
.L_x_5:
[----:B------:R-:W-:Y:S01]  /*0af0*/  LEA R25, R0, R17, 0x2 ;  /* 0x0000001100197211 */ /* 0x000fe200078e10ff */
[----:B------:R-:W-:Y:S01]  /*0b00*/  LDS R21, [R16+-0x10] ;  /* 0xfffff00010157984 */ /* 0x000fe20000000800 */
[----:B------:R-:W-:Y:S02]  /*0b10*/  VIADD R20, R20, 0x8 ;  /* 0x0000000814147836 */ /* 0x000fe40000000000 */
[----:B------:R-:W-:Y:S01]  /*0b20*/  VIADD R14, R14, 0x8 ;  /* 0x000000080e0e7836 */ /* 0x000fe20000000000 */
[----:B------:R0:W1:Y:S01]  /*0b30*/  LDS R22, [R17] ;  /* 0x0000000011167984 */ /* 0x0000620000000800 */
[C---:B------:R-:W-:Y:S02]  /*0b40*/  IMAD R27, R0.reuse, 0x4, R25 ;  /* 0x00000004001b7824 */ /* 0x040fe400078e0219 */
[C---:B------:R-:W-:Y:S01]  /*0b50*/  IMAD R15, R0.reuse, 0x8, R15 ;  /* 0x00000008000f7824 */ /* 0x040fe200078e020f */
[----:B------:R-:W-:Y:S01]  /*0b60*/  LDS R23, [R16+-0xc] ;  /* 0xfffff40010177984 */ /* 0x000fe20000000800 */
[----:B------:R-:W-:-:S03]  /*0b70*/  IMAD R29, R0, 0x4, R27 ;  /* 0x00000004001d7824 */ /* 0x000fc600078e021b */
[----:B------:R2:W3:Y:S01]  /*0b80*/  LDS R24, [R25] ;  /* 0x0000000019187984 */ /* 0x0004e20000000800 */
[C---:B------:R-:W-:Y:S01]  /*0b90*/  IMAD R26, R0.reuse, 0x4, R29 ;  /* 0x00000004001a7824 */ /* 0x040fe200078e021d */
[----:B0-----:R-:W-:-:S03]  /*0ba0*/  LEA R17, R0, R17, 0x5 ;  /* 0x0000001100117211 */ /* 0x001fc600078e28ff */
[----:B--2---:R-:W-:-:S05]  /*0bb0*/  IMAD R25, R0, 0x4, R26 ;  /* 0x0000000400197824 */ /* 0x004fca00078e021a */
[----:B------:R-:W-:Y:S01]  /*0bc0*/  LDS R28, [R25] ;  /* 0x00000000191c7984 */ /* 0x000fe20000000800 */
[----:B-1----:R-:W-:-:S03]  /*0bd0*/  IMAD R22, R21, R22, RZ ;  /* 0x0000001615167224 */ /* 0x002fc600078e02ff */
[----:B------:R-:W-:Y:S01]  /*0be0*/  LDS R21, [R16+-0x8] ;  /* 0xfffff80010157984 */ /* 0x000fe20000000800 */
[----:B---3--:R-:W-:-:S03]  /*0bf0*/  IMAD R23, R23, R24, RZ ;  /* 0x0000001817177224 */ /* 0x008fc600078e02ff */
[----:B------:R-:W-:Y:S02]  /*0c00*/  LDS R24, [R29] ;  /* 0x000000001d187984 */ /* 0x000fe40000000800 */
[----:B------:R-:W-:Y:S02]  /*0c10*/  IADD3 R5, P4, P5, R23, R5, R22 ;  /* 0x0000000517057210 */ /* 0x000fe40007d9e016 */
[----:B------:R-:W0:Y:S02]  /*0c20*/  LDS R23, [R16+-0x4] ;  /* 0xfffffc0010177984 */ /* 0x000e240000000800 */
[----:B------:R-:W-:Y:S02]  /*0c30*/  IADD3.X R6, PT, PT, RZ, R6, RZ, P4, P5 ;  /* 0x00000006ff067210 */ /* 0x000fe400027ea4ff */
[----:B------:R1:W2:Y:S02]  /*0c40*/  LDS R22, [R27] ;  /* 0x000000001b167984 */ /* 0x0002a40000000800 */
[----:B-1----:R-:W-:-:S05]  /*0c50*/  LEA R27, R0, R25, 0x2 ;  /* 0x00000019001b7211 */ /* 0x002fca00078e10ff */
[----:B------:R-:W-:-:S06]  /*0c60*/  IMAD R29, R0, 0x4, R27 ;  /* 0x00000004001d7824 */ /* 0x000fcc00078e021b */
[----:B------:R-:W-:Y:S01]  /*0c70*/  LDS R29, [R29] ;  /* 0x000000001d1d7984 */ /* 0x000fe20000000800 */
[----:B0-----:R-:W-:-:S03]  /*0c80*/  IMAD R23, R23, R24, RZ ;  /* 0x0000001817177224 */ /* 0x001fc600078e02ff */
[----:B------:R-:W-:Y:S01]  /*0c90*/  LDS R24, [R16] ;  /* 0x0000000010187984 */ /* 0x000fe20000000800 */
[----:B--2---:R-:W-:-:S03]  /*0ca0*/  IMAD R22, R21, R22, RZ ;  /* 0x0000001615167224 */ /* 0x004fc600078e02ff */
[----:B------:R-:W0:Y:S02]  /*0cb0*/  LDS R21, [R26] ;  /* 0x000000001a157984 */ /* 0x000e240000000800 */
[----:B------:R-:W-:Y:S02]  /*0cc0*/  IADD3 R5, P2, P3, R23, R5, R22 ;  /* 0x0000000517057210 */ /* 0x000fe40007b5e016 */
[----:B------:R-:W1:Y:S02]  /*0cd0*/  LDS R26, [R16+0xc] ;  /* 0x00000c00101a7984 */ /* 0x000e640000000800 */
[----:B------:R-:W-:Y:S02]  /*0ce0*/  IADD3.X R6, PT, PT, RZ, R6, RZ, P2, P3 ;  /* 0x00000006ff067210 */ /* 0x000fe400017e64ff */
[----:B------:R-:W2:Y:S01]  /*0cf0*/  LDS R23, [R16+0x4] ;  /* 0x0000040010177984 */ /* 0x000ea20000000800 */
[----:B------:R-:W-:Y:S01]  /*0d00*/  ISETP.NE.AND P2, PT, R20, RZ, PT ;  /* 0x000000ff1400720c */ /* 0x000fe20003f45270 */
[----:B0-----:R-:W-:-:S02]  /*0d10*/  IMAD R22, R24, R21, RZ ;  /* 0x0000001518167224 */ /* 0x001fc400078e02ff */
[----:B------:R-:W-:Y:S01]  /*0d20*/  LDS R24, [R27] ;  /* 0x000000001b187984 */ /* 0x000fe20000000800 */
[----:B-1----:R-:W-:Y:S02]  /*0d30*/  IMAD R26, R26, R29, RZ ;  /* 0x0000001d1a1a7224 */ /* 0x002fe400078e02ff */
[----:B--2---:R-:W-:Y:S02]  /*0d40*/  IMAD R21, R23, R28, RZ ;  /* 0x0000001c17157224 */ /* 0x004fe400078e02ff */
[----:B------:R0:W1:Y:S03]  /*0d50*/  LDS R23, [R16+0x8] ;  /* 0x0000080010177984 */ /* 0x0000660000000800 */
[----:B------:R-:W-:-:S04]  /*0d60*/  IADD3 R5, P4, P5, R21, R5, R22 ;  /* 0x0000000515057210 */ /* 0x000fc80007d9e016 */
[----:B------:R-:W-:Y:S01]  /*0d70*/  IADD3.X R6, PT, PT, RZ, R6, RZ, P4, P5 ;  /* 0x00000006ff067210 */ /* 0x000fe200027ea4ff */
[----:B0-----:R-:W-:Y:S02]  /*0d80*/  VIADD R16, R16, 0x20 ;  /* 0x0000002010107836 */ /* 0x001fe40000000000 */
[----:B-1----:R-:W-:-:S05]  /*0d90*/  IMAD R23, R23, R24, RZ ;  /* 0x0000001817177224 */ /* 0x002fca00078e02ff */
[----:B------:R-:W-:-:S04]  /*0da0*/  IADD3 R5, P3, P6, R26, R5, R23 ;  /* 0x000000051a057210 */ /* 0x000fc80007e7e017 */
[----:B------:R-:W-:Y:S01]  /*0db0*/  IADD3.X R6, PT, PT, RZ, R6, RZ, P3, P6 ;  /* 0x00000006ff067210 */ /* 0x000fe20001fec4ff */
[----:B------:R-:W-:Y:S08]  /*0dc0*/  @P2 BRA `(.L_x_5) ;  /* 0xfffffffc00482947 */ /* 0x000ff0000383ffff */
.L_x_4:
[----:B------:R-:W-:Y:S05]  /*0dd0*/  @!P0 BRA `(.L_x_6) ;  /* 0x0000000000e08947 */ /* 0x000fea0003800000 */
[----:B------:R-:W-:-:S05]  /*0de0*/  VIADD R16, R19, 0xffffffff ;  /* 0xffffffff13107836 */ /* 0x000fca0000000000 */
[----:B------:R-:W-:-:S13]  /*0df0*/  ISETP.GE.U32.AND P0, PT, R16, 0x3, PT ;  /* 0x000000031000780c */ /* 0x000fda0003f06070 */
[----:B------:R-:W-:Y:S05]  /*0e00*/  @!P0 BRA `(.L_x_7) ;  /* 0x0000000000608947 */ /* 0x000fea0003800000 */
[----:B------:R-:W-:Y:S01]  /*0e10*/  LEA R23, R15, UR5, 0x2 ;  /* 0x000000050f177c11 */ /* 0x000fe2000f8e10ff */
[----:B------:R-:W-:Y:S01]  /*0e20*/  ULEA UR9, UR6, UR4, 0x18 ;  /* 0x0000000406097291 */ /* 0x000fe2000f8ec0ff */
[----:B------:R-:W-:-:S03]  /*0e30*/  IMAD R15, R0, 0x4, R15 ;  /* 0x00000004000f7824 */ /* 0x000fc600078e020f */
[----:B------:R-:W-:Y:S01]  /*0e40*/  IMAD R25, R0, 0x4, R23 ;  /* 0x0000000400197824 */ /* 0x000fe200078e0217 */
[----:B------:R-:W-:Y:S01]  /*0e50*/  LDS R22, [R23] ;  /* 0x0000000017167984 */ /* 0x000fe20000000800 */
[C---:B0-----:R-:W-:Y:S01]  /*0e60*/  LEA R20, R14.reuse, UR9, 0x2 ;  /* 0x000000090e147c11 */ /* 0x041fe2000f8e10ff */
[----:B------:R-:W-:Y:S02]  /*0e70*/  VIADD R14, R14, 0x4 ;  /* 0x000000040e0e7836 */ /* 0x000fe40000000000 */
[C---:B------:R-:W-:Y:S02]  /*0e80*/  IMAD R27, R0.reuse, 0x4, R25 ;  /* 0x00000004001b7824 */ /* 0x040fe400078e0219 */
[----:B------:R-:W-:Y:S03]  /*0e90*/  LDS R25, [R25] ;  /* 0x0000000019197984 */ /* 0x000fe60000000800 */
[----:B------:R-:W-:Y:S01]  /*0ea0*/  LEA R28, R0, R27, 0x2 ;  /* 0x0000001b001c7211 */ /* 0x000fe200078e10ff */
[----:B------:R-:W0:Y:S04]  /*0eb0*/  LDS R21, [R20] ;  /* 0x0000000014157984 */ /* 0x000e280000000800 */
[----:B------:R-:W1:Y:S04]  /*0ec0*/  LDS R24, [R20+0x4] ;  /* 0x0000040014187984 */ /* 0x000e680000000800 */
[----:B------:R-:W-:Y:S04]  /*0ed0*/  LDS R17, [R20+0x8] ;  /* 0x0000080014117984 */ /* 0x000fe80000000800 */
[----:B------:R-:W-:Y:S04]  /*0ee0*/  LDS R16, [R20+0xc] ;  /* 0x00000c0014107984 */ /* 0x000fe80000000800 */
[----:B------:R-:W2:Y:S04]  /*0ef0*/  LDS R26, [R27] ;  /* 0x000000001b1a7984 */ /* 0x000ea80000000800 */
[----:B------:R-:W3:Y:S01]  /*0f00*/  LDS R29, [R28] ;  /* 0x000000001c1d7984 */ /* 0x000ee20000000800 */
[----:B0-----:R-:W-:-:S02]  /*0f10*/  IMAD R22, R21, R22, RZ ;  /* 0x0000001615167224 */ /* 0x001fc400078e02ff */
[----:B-1----:R-:W-:-:S05]  /*0f20*/  IMAD R24, R24, R25, RZ ;  /* 0x0000001918187224 */ /* 0x002fca00078e02ff */
[----:B------:R-:W-:-:S04]  /*0f30*/  IADD3 R5, P0, P2, R24, R5, R22 ;  /* 0x0000000518057210 */ /* 0x000fc80007a1e016 */
[----:B------:R-:W-:Y:S01]  /*0f40*/  IADD3.X R6, PT, PT, RZ, R6, RZ, P0, P2 ;  /* 0x00000006ff067210 */ /* 0x000fe200007e44ff */
[----:B--2---:R-:W-:Y:S02]  /*0f50*/  IMAD R17, R17, R26, RZ ;  /* 0x0000001a11117224 */ /* 0x004fe400078e02ff */
[----:B---3--:R-:W-:-:S05]  /*0f60*/  IMAD R16, R16, R29, RZ ;  /* 0x0000001d10107224 */ /* 0x008fca00078e02ff */
[----:B------:R-:W-:-:S04]  /*0f70*/  IADD3 R5, P3, P4, R16, R5, R17 ;  /* 0x0000000510057210 */ /* 0x000fc80007c7e011 */
[----:B------:R-:W-:-:S09]  /*0f80*/  IADD3.X R6, PT, PT, RZ, R6, RZ, P3, P4 ;  /* 0x00000006ff067210 */ /* 0x000fd20001fe84ff */
.L_x_7:
[----:B------:R-:W-:-:S13]  /*0f90*/  LOP3.LUT P0, R16, R0, 0x3, RZ, 0xc0, !PT ;  /* 0x0000000300107812 */ /* 0x000fda000780c0ff */
[----:B------:R-:W-:Y:S05]  /*0fa0*/  @!P0 BRA `(.L_x_6) ;  /* 0x00000000006c8947 */ /* 0x000fea0003800000 */
[----:B------:R-:W-:Y:S02]  /*0fb0*/  ISETP.NE.AND P0, PT, R16, 0x1, PT ;  /* 0x000000011000780c */ /* 0x000fe40003f05270 */
[----:B0-----:R-:W-:-:S04]  /*0fc0*/  LOP3.LUT R17, R0, 0x1, RZ, 0xc0, !PT ;  /* 0x0000000100117812 */ /* 0x001fc800078ec0ff */
[----:B------:R-:W-:-:S07]  /*0fd0*/  ISETP.NE.U32.AND P2, PT, R17, 0x1, PT ;  /* 0x000000011100780c */ /* 0x000fce0003f45070 */
[----:B------:R-:W-:Y:S06]  /*0fe0*/  @!P0 BRA `(.L_x_8) ;  /* 0x0000000000388947 */ /* 0x000fec0003800000 */
[----:B------:R-:W-:Y:S01]  /*0ff0*/  ULEA UR9, UR6, UR4, 0x18 ;  /* 0x0000000406097291 */ /* 0x000fe2000f8ec0ff */
[----:B------:R-:W-:Y:S01]  /*1000*/  LEA R21, R15, UR5, 0x2 ;  /* 0x000000050f157c11 */ /* 0x000fe2000f8e10ff */
[----:B------:R-:W-:-:S04]  /*1010*/  IMAD R15, R0, 0x2, R15 ;  /* 0x00000002000f7824 */ /* 0x000fc800078e020f */
[----:B------:R-:W-:Y:S01]  /*1020*/  IMAD R23, R0, 0x4, R21 ;  /* 0x0000000400177824 */ /* 0x000fe200078e0215 */
[C---:B------:R-:W-:Y:S01]  /*1030*/  LEA R16, R14.reuse, UR9, 0x2 ;  /* 0x000000090e107c11 */ /* 0x040fe2000f8e10ff */
[----:B------:R-:W-:Y:S01]  /*1040*/  LDS R20, [R21] ;  /* 0x0000000015147984 */ /* 0x000fe20000000800 */
[----:B------:R-:W-:-:S03]  /*1050*/  IADD3 R14, PT, PT, R14, 0x2, RZ ;  /* 0x000000020e0e7810 */ /* 0x000fc60007ffe0ff */
[----:B------:R-:W0:Y:S04]  /*1060*/  LDS R17, [R16] ;  /* 0x0000000010117984 */ /* 0x000e280000000800 */
[----:B------:R-:W-:Y:S04]  /*1070*/  LDS R22, [R16+0x4] ;  /* 0x0000040010167984 */ /* 0x000fe80000000800 */
[----:B------:R-:W1:Y:S01]  /*1080*/  LDS R23, [R23] ;  /* 0x0000000017177984 */ /* 0x000e620000000800 */
[----:B0-----:R-:W-:Y:S02]  /*1090*/  IMAD R20, R17, R20, RZ ;  /* 0x0000001411147224 */ /* 0x001fe400078e02ff */
[----:B-1----:R-:W-:-:S05]  /*10a0*/  IMAD R22, R22, R23, RZ ;  /* 0x0000001716167224 */ /* 0x002fca00078e02ff */
[----:B------:R-:W-:-:S04]  /*10b0*/  IADD3 R5, P0, P3, R22, R5, R20 ;  /* 0x0000000516057210 */ /* 0x000fc80007b1e014 */
[----:B------:R-:W-:-:S09]  /*10c0*/  IADD3.X R6, PT, PT, RZ, R6, RZ, P0, P3 ;  /* 0x00000006ff067210 */ /* 0x000fd200007e64ff */
.L_x_8:
[----:B------:R-:W-:Y:S05]  /*10d0*/  @P2 BRA `(.L_x_6) ;  /* 0x0000000000202947 */ /* 0x000fea0003800000 */
[----:B------:R-:W-:Y:S01]  /*10e0*/  ULEA UR4, UR6, UR4, 0x18 ;  /* 0x0000000406047291 */ /* 0x000fe2000f8ec0ff */
[----:B------:R-:W-:-:S05]  /*10f0*/  LEA R15, R15, UR5, 0x2 ;  /* 0x000000050f0f7c11 */ /* 0x000fca000f8e10ff */
[----:B------:R-:W-:Y:S01]  /*1100*/  LEA R14, R14, UR4, 0x2 ;  /* 0x000000040e0e7c11 */ /* 0x000fe2000f8e10ff */
[----:B------:R-:W-:Y:S05]  /*1110*/  LDS R15, [R15] ;  /* 0x000000000f0f7984 */ /* 0x000fea0000000800 */
[----:B------:R-:W0:Y:S02]  /*1120*/  LDS R14, [R14] ;  /* 0x000000000e0e7984 */ /* 0x000e240000000800 */
[----:B0-----:R-:W-:-:S05]  /*1130*/  IMAD R16, R14, R15, RZ ;  /* 0x0000000f0e107224 */ /* 0x001fca00078e02ff */
[----:B------:R-:W-:-:S05]  /*1140*/  IADD3 R5, P0, PT, R16, R5, RZ ;  /* 0x0000000510057210 */ /* 0x000fca0007f1e0ff */
[----:B------:R-:W-:-:S08]  /*1150*/  IMAD.X R6, RZ, RZ, R6, P0 ;  /* 0x000000ffff067224 */ /* 0x000fd000000e0606 */
.L_x_6:
[----:B------:R-:W-:Y:S06]  /*1160*/  BAR.SYNC.DEFER_BLOCKING 0x0 ;  /* 0x0000000000007b1d */ /* 0x000fec0000010000 */
.L_x_3:
[----:B------:R-:W-:-:S05]  /*1170*/  VIADD R11, R11, 0x1 ;  /* 0x000000010b0b7836 */ /* 0x000fca0000000000 */
[----:B------:R-:W-:-:S13]  /*1180*/  ISETP.NE.AND P0, PT, R11, R4, PT ;  /* 0x000000040b00720c */ /* 0x000fda0003f05270 */
[----:B------:R-:W-:Y:S05]  /*1190*/  @P0 BRA `(.L_x_9) ;  /* 0xfffffff400c40947 */ /* 0x000fea000383ffff */
.L_x_2:
[----:B------:R-:W1:Y:S01]  /*11a0*/  S2R R3, SR_TID.X ;  /* 0x0000000000037919 */ /* 0x000e620000002100 */
[----:B------:R-:W2:Y:S01]  /*11b0*/  @!P1 LDC R7, c[0x0][0x3a0] ;  /* 0x0000e800ff079b82 */ /* 0x000ea20000000800 */
[----:B------:R-:W-:-:S04]  /*11c0*/  @!P1 ISETP.LT.U32.AND P0, PT, R5, -0x1, PT ;  /* 0xffffffff0500980c */ /* 0x000fc80003f01070 */
[----:B------:R-:W-:-:S03]  /*11d0*/  @!P1 ISETP.LT.AND.EX P0, PT, R6, RZ, PT, P0 ;  /* 0x000000ff0600920c */ /* 0x000fc60003f01300 */
[----:B0-----:R-:W0:Y:S01]  /*11e0*/  @!P1 LDC.64 R8, c[0x0][0x390] ;  /* 0x0000e400ff089b82 */ /* 0x001e220000000a00 */
[----:B------:R-:W-:Y:S01]  /*11f0*/  @!P1 SEL R11, R5, 0xffffffff, P0 ;  /* 0xffffffff050b9807 */ /* 0x000fe20000000000 */
[----:B-1----:R-:W-:-:S04]  /*1200*/  IMAD R3, R0, UR8, R3 ;  /* 0x0000000800037c24 */ /* 0x002fc8000f8e0203 */
[----:B--2---:R-:W-:-:S04]  /*1210*/  @!P1 IMAD R7, R2, R7, R3 ;  /* 0x0000000702079224 */ /* 0x004fc800078e0203 */
[----:B0-----:R-:W-:-:S05]  /*1220*/  @!P1 IMAD.WIDE R4, R7, 0x4, R8 ;  /* 0x0000000407049825 */ /* 0x001fca00078e0208 */
[----:B------:R0:W-:Y:S01]  /*1230*/  @!P1 STG.E desc[UR10][R4.64], R11 ;  /* 0x0000000b04009986 */ /* 0x0001e2000c10190a */
[----:B------:R-:W-:Y:S06]  /*1240*/  BAR.SYNC.DEFER_BLOCKING 0x0 ;  /* 0x0000000000007b1d */ /* 0x000fec0000010000 */
[----:B------:R-:W-:Y:S05]  /*1250*/  @P1 EXIT ;  /* 0x000000000000194d */ /* 0x000fea0003800000 */
[----:B------:R-:W1:Y:S01]  /*1260*/  LDC R0, c[0x0][0x3a4] ;  /* 0x0000e900ff007b82 */ /* 0x000e620000000800 */
[----:B------:R-:W-:Y:S02]  /*1270*/  IABS R8, R2 ;  /* 0x0000000200087213 */ /* 0x000fe40000000000 */
[----:B------:R-:W-:Y:S02]  /*1280*/  ISETP.GE.AND P1, PT, R2, RZ, PT ;  /* 0x000000ff0200720c */ /* 0x000fe40003f26270 */
[----:B-1----:R-:W-:Y:S02]  /*1290*/  IABS R6, R0 ;  /* 0x0000000000067213 */ /* 0x002fe40000000000 */
[----:B------:R-:W-:Y:S02]  /*12a0*/  ISETP.NE.AND P2, PT, R0, RZ, PT ;  /* 0x000000ff0000720c */ /* 0x000fe40003f45270 */
[----:B------:R-:W1:Y:S08]  /*12b0*/  I2F.RP R7, R6 ;  /* 0x0000000600077306 */ /* 0x000e700000209400 */
[----:B-1----:R-:W0:Y:S02]  /*12c0*/  MUFU.RCP R7, R7 ;  /* 0x0000000700077308 */ /* 0x002e240000001000 */
[----:B0-----:R-:W-:-:S06]  /*12d0*/  VIADD R4, R7, 0xffffffe ;  /* 0x0ffffffe07047836 */ /* 0x001fcc0000000000 */
[----:B------:R0:W1:Y:S02]  /*12e0*/  F2I.FTZ.U32.TRUNC.NTZ R5, R4 ;  /* 0x0000000400057305 */ /* 0x000064000021f000 */
[----:B0-----:R-:W-:Y:S02]  /*12f0*/  HFMA2 R4, -RZ, RZ, 0, 0 ;  /* 0x00000000ff047431 */ /* 0x001fe400000001ff */
[----:B-1----:R-:W-:-:S04]  /*1300*/  IMAD.MOV R9, RZ, RZ, -R5 ;  /* 0x000000ffff097224 */ /* 0x002fc800078e0a05 */
[----:B------:R-:W-:-:S04]  /*1310*/  IMAD R9, R9, R6, RZ ;  /* 0x0000000609097224 */ /* 0x000fc800078e02ff */
[----:B------:R-:W-:-:S04]  /*1320*/  IMAD.HI.U32 R9, R5, R9, R4 ;  /* 0x0000000905097227 */ /* 0x000fc800078e0004 */
[----:B------:R-:W-:-:S04]  /*1330*/  IMAD.MOV.U32 R5, RZ, RZ, R8 ;  /* 0x000000ffff057224 */ /* 0x000fc800078e0008 */
[----:B------:R-:W-:-:S04]  /*1340*/  IMAD.HI.U32 R8, R9, R5, RZ ;  /* 0x0000000509087227 */ /* 0x000fc800078e00ff */
[----:B------:R-:W-:-:S04]  /*1350*/  IMAD.MOV R8, RZ, RZ, -R8 ;  /* 0x000000ffff087224 */ /* 0x000fc800078e0a08 */
[----:B------:R-:W-:-:S05]  /*1360*/  IMAD R5, R6, R8, R5 ;  /* 0x0000000806057224 */ /* 0x000fca00078e0205 */
[----:B------:R-:W-:-:S13]  /*1370*/  ISETP.GT.U32.AND P0, PT, R6, R5, PT ;  /* 0x000000050600720c */ /* 0x000fda0003f04070 */
[----:B------:R-:W-:-:S05]  /*1380*/  @!P0 IMAD.IADD R5, R5, 0x1, -R6 ;  /* 0x0000000105058824 */ /* 0x000fca00078e0a06 */
[----:B------:R-:W-:-:S13]  /*1390*/  ISETP.GT.U32.AND P0, PT, R6, R5, PT ;  /* 0x000000050600720c */ /* 0x000fda0003f04070 */
[----:B------:R-:W-:-:S05]  /*13a0*/  @!P0 IMAD.IADD R5, R5, 0x1, -R6 ;  /* 0x0000000105058824 */ /* 0x000fca00078e0a06 */
[----:B------:R-:W-:Y:S02]  /*13b0*/  MOV R4, R5 ;  /* 0x0000000500047202 */ /* 0x000fe40000000f00 */
[----:B------:R-:W-:-:S03]  /*13c0*/  LOP3.LUT R5, RZ, R0, RZ, 0x33, !PT ;  /* 0x00000000ff057212 */ /* 0x000fc600078e33ff */
[----:B------:R-:W-:-:S05]  /*13d0*/  @!P1 IMAD.MOV R4, RZ, RZ, -R4 ;  /* 0x000000ffff049224 */ /* 0x000fca00078e0a04 */
[----:B------:R-:W-:-:S04]  /*13e0*/  SEL R4, R5, R4, !P2 ;  /* 0x0000000405047207 */ /* 0x000fc80005000000 */
[----:B------:R-:W-:-:S13]  /*13f0*/  ISETP.NE.AND P0, PT, R4, RZ, PT ;  /* 0x000000ff0400720c */ /* 0x000fda0003f05270 */
[----:B------:R-:W-:Y:S05]  /*1400*/  @P0 EXIT ;  /* 0x000000000000094d */ /* 0x000fea0003800000 */
        /* <DEDUP_REMOVED lines=8> */
[----:B------:R-:W-:-:S05]  /*1490*/  @!P0 IMAD.IADD R4, R4, 0x1, -R6 ;  /* 0x0000000104048824 */ /* 0x000fca00078e0a06 */
[----:B------:R-:W-:-:S04]  /*14a0*/  @!P1 IADD3 R4, PT, PT, -R4, RZ, RZ ;  /* 0x000000ff04049210 */ /* 0x000fc80007ffe1ff */
[----:B------:R-:W-:-:S04]  /*14b0*/  SEL R4, R5, R4, !P2 ;  /* 0x0000000405047207 */ /* 0x000fc80005000000 */
[----:B------:R-:W-:-:S13]  /*14c0*/  ISETP.NE.AND P0, PT, R4, RZ, PT ;  /* 0x000000ff0400720c */ /* 0x000fda0003f05270 */
[----:B------:R-:W-:Y:S05]  /*14d0*/  @P0 EXIT ;  /* 0x000000000000094d */ /* 0x000fea0003800000 */
[----:B------:R-:W-:-:S13]  /*14e0*/  ISETP.GE.AND P0, PT, R0, 0x1, PT ;  /* 0x000000010000780c */ /* 0x000fda0003f06270 */
[----:B------:R-:W-:Y:S05]  /*14f0*/  @!P0 EXIT ;  /* 0x000000000000894d */ /* 0x000fea0003800000 */
[----:B------:R-:W-:Y:S01]  /*1500*/  BSSY.RECONVERGENT B0, `(.L_x_10) ;  /* 0x000001a000007945 */ /* 0x000fe20003800200 */
[----:B------:R-:W-:Y:S01]  /*1510*/  IMAD.IADD R8, R3, 0x1, R0 ;  /* 0x0000000103087824 */ /* 0x000fe200078e0200 */
[----:B------:R-:W-:Y:S01]  /*1520*/  PRMT R10, RZ, 0x7610, R10 ;  /* 0x00007610ff0a7816 */ /* 0x000fe2000000000a */
[----:B------:R-:W-:Y:S02]  /*1530*/  IMAD.IADD R9, R2, 0x1, R0 ;  /* 0x0000000102097824 */ /* 0x000fe400078e0200 */
[----:B------:R-:W-:-:S07]  /*1540*/  IMAD.MOV.U32 R12, RZ, RZ, R2 ;  /* 0x000000ffff0c7224 */ /* 0x000fce00078e0002 */
.L_x_14:
[----:B------:R-:W0:Y:S01]  /*1550*/  LDC R0, c[0x0][0x3a0] ;  /* 0x0000e800ff007b82 */ /* 0x000e220000000800 */
[----:B------:R-:W-:Y:S01]  /*1560*/  IMAD.MOV.U32 R13, RZ, RZ, R12 ;  /* 0x000000ffff0d7224 */ /* 0x000fe200078e000c */
[----:B------:R-:W-:Y:S01]  /*1570*/  IADD3 R12, PT, PT, R12, 0x1, RZ ;  /* 0x000000010c0c7810 */ /* 0x000fe20007ffe0ff */
[----:B------:R-:W-:Y:S01]  /*1580*/  BSSY.RECONVERGENT B1, `(.L_x_11) ;  /* 0x0000010000017945 */ /* 0x000fe20003800200 */
[----:B------:R-:W-:Y:S01]  /*1590*/  PRMT R10, R10, 0x5410, R10 ;  /* 0x000054100a0a7816 */ /* 0x000fe2000000000a */
[----:B------:R-:W-:Y:S01]  /*15a0*/  IMAD.MOV.U32 R11, RZ, RZ, R3 ;  /* 0x000000ffff0b7224 */ /* 0x000fe200078e0003 */
[----:B------:R-:W-:Y:S02]  /*15b0*/  ISETP.GE.AND P1, PT, R12, R9, PT ;  /* 0x000000090c00720c */ /* 0x000fe40003f26270 */
[----:B------:R-:W1:Y:S11]  /*15c0*/  LDC.64 R4, c[0x0][0x390] ;  /* 0x0000e400ff047b82 */ /* 0x000e760000000a00 */
.L_x_13:
[----:B0-----:R-:W-:-:S04]  /*15d0*/  IMAD R7, R13, R0, R11 ;  /* 0x000000000d077224 */ /* 0x001fc800078e020b */
[----:B-1----:R-:W-:-:S06]  /*15e0*/  IMAD.WIDE R6, R7, 0x4, R4 ;  /* 0x0000000407067825 */ /* 0x002fcc00078e0204 */
[----:B------:R-:W2:Y:S01]  /*15f0*/  LDG.E R6, desc[UR10][R6.64] ;  /* 0x0000000a06067981 */ /* 0x000ea2000c1e1900 */
[----:B------:R-:W-:-:S05]  /*1600*/  IMAD.MOV.U32 R14, RZ, RZ, 0x1 ;  /* 0x00000001ff0e7424 */ /* 0x000fca00078e00ff */
[----:B------:R-:W-:Y:S02]  /*1610*/  PRMT R10, R14, 0x7610, R10 ;  /* 0x000076100e0a7816 */ /* 0x000fe4000000000a */
[----:B--2---:R-:W-:-:S13]  /*1620*/  ISETP.NE.AND P0, PT, R6, RZ, PT ;  /* 0x000000ff0600720c */ /* 0x004fda0003f05270 */
[----:B------:R-:W-:Y:S05]  /*1630*/  @P0 BRA `(.L_x_12) ;  /* 0x0000000000100947 */ /* 0x000fea0003800000 */
[----:B------:R-:W-:-:S05]  /*1640*/  VIADD R11, R11, 0x1 ;  /* 0x000000010b0b7836 */ /* 0x000fca0000000000 */
[----:B------:R-:W-:-:S13]  /*1650*/  ISETP.GE.AND P0, PT, R11, R8, PT ;  /* 0x000000080b00720c */ /* 0x000fda0003f06270 */
[----:B------:R-:W-:Y:S05]  /*1660*/  @!P0 BRA `(.L_x_13) ;  /* 0xfffffffc00d88947 */ /* 0x000fea000383ffff */
[----:B------:R-:W-:-:S07]  /*1670*/  PRMT R10, R10, 0x7632, R10 ;  /* 0x000076320a0a7816 */ /* 0x000fce000000000a */
.L_x_12:
[----:B------:R-:W-:Y:S05]  /*1680*/  BSYNC.RECONVERGENT B1 ;  /* 0x0000000000017941 */ /* 0x000fea0003800200 */
.L_x_11:
[----:B------:R-:W-:Y:S05]  /*1690*/  @!P1 BRA `(.L_x_14) ;  /* 0xfffffffc00ac9947 */ /* 0x000fea000383ffff */
[----:B------:R-:W-:Y:S05]  /*16a0*/  BSYNC.RECONVERGENT B0 ;  /* 0x0000000000007941 */ /* 0x000fea0003800200 */
.L_x_10:
[----:B------:R-:W-:-:S13]  /*16b0*/  LOP3.LUT P0, RZ, R10, 0xff, RZ, 0xc0, !PT ;  /* 0x000000ff0aff7812 */ /* 0x000fda000780c0ff */
[----:B------:R-:W-:Y:S05]  /*16c0*/  @!P0 EXIT ;  /* 0x000000000000894d */ /* 0x000fea0003800000 */
[----:B------:R-:W0:Y:S01]  /*16d0*/  LDC R5, c[0x0][0x3a4] ;  /* 0x0000e900ff057b82 */ /* 0x000e220000000800 */
[----:B------:R-:W-:Y:S01]  /*16e0*/  IABS R12, R0 ;  /* 0x00000000000c7213 */ /* 0x000fe20000000000 */
[----:B------:R-:W1:Y:S01]  /*16f0*/  LDCU.64 UR4, c[0x0][0x398] ;  /* 0x00007300ff0477ac */ /* 0x000e620008000a00 */
[-C--:B0-----:R-:W-:Y:S01]  /*1700*/  IABS R4, R5.reuse ;  /* 0x0000000500047213 */ /* 0x081fe20000000000 */
[----:B------:R-:W0:Y:S01]  /*1710*/  I2F.U32.RP R10, R5 ;  /* 0x00000005000a7306 */ /* 0x000e220000209000 */
[----:B------:R-:W-:-:S04]  /*1720*/  LOP3.LUT R0, R0, R5, RZ, 0x3c, !PT ;  /* 0x0000000500007212 */ /* 0x000fc800078e3cff */
[----:B------:R-:W-:-:S03]  /*1730*/  ISETP.GE.AND P2, PT, R0, RZ, PT ;  /* 0x000000ff0000720c */ /* 0x000fc60003f46270 */
[----:B------:R-:W2:Y:S08]  /*1740*/  I2F.RP R11, R4 ;  /* 0x00000004000b7306 */ /* 0x000eb00000209400 */
[----:B0-----:R-:W0:Y:S08]  /*1750*/  MUFU.RCP R10, R10 ;  /* 0x0000000a000a7308 */ /* 0x001e300000001000 */
[----:B--2---:R-:W2:Y:S01]  /*1760*/  MUFU.RCP R11, R11 ;  /* 0x0000000b000b7308 */ /* 0x004ea20000001000 */
[----:B0-----:R-:W-:-:S07]  /*1770*/  IADD3 R6, PT, PT, R10, 0xffffffe, RZ ;  /* 0x0ffffffe0a067810 */ /* 0x001fce0007ffe0ff */
[----:B------:R0:W3:Y:S01]  /*1780*/  F2I.FTZ.U32.TRUNC.NTZ R7, R6 ;  /* 0x0000000600077305 */ /* 0x0000e2000021f000 */
[----:B--2---:R-:W-:Y:S01]  /*1790*/  VIADD R8, R11, 0xffffffe ;  /* 0x0ffffffe0b087836 */ /* 0x004fe20000000000 */
[----:B------:R-:W-:Y:S02]  /*17a0*/  IABS R11, R3 ;  /* 0x00000003000b7213 */ /* 0x000fe40000000000 */
[----:B------:R-:W-:-:S04]  /*17b0*/  LOP3.LUT R3, R3, R5, RZ, 0x3c, !PT ;  /* 0x0000000503037212 */ /* 0x000fc800078e3cff */
[----:B------:R2:W4:Y:S01]  /*17c0*/  F2I.FTZ.U32.TRUNC.NTZ R9, R8 ;  /* 0x0000000800097305 */ /* 0x000522000021f000 */
[----:B0-----:R-:W-:Y:S02]  /*17d0*/  IMAD.MOV.U32 R6, RZ, RZ, RZ ;  /* 0x000000ffff067224 */ /* 0x001fe400078e00ff */
[----:B---3--:R-:W-:Y:S02]  /*17e0*/  IMAD.MOV R10, RZ, RZ, -R7 ;  /* 0x000000ffff0a7224 */ /* 0x008fe400078e0a07 */
[----:B--2---:R-:W-:Y:S02]  /*17f0*/  IMAD.MOV.U32 R8, RZ, RZ, RZ ;  /* 0x000000ffff087224 */ /* 0x004fe400078e00ff */
[----:B----4-:R-:W-:-:S04]  /*1800*/  IMAD.MOV R13, RZ, RZ, -R9 ;  /* 0x000000ffff0d7224 */ /* 0x010fc800078e0a09 */
[----:B------:R-:W-:-:S04]  /*1810*/  IMAD R13, R13, R4, RZ ;  /* 0x000000040d0d7224 */ /* 0x000fc800078e02ff */
[----:B------:R-:W-:Y:S01]  /*1820*/  IMAD.HI.U32 R13, R9, R13, R8 ;  /* 0x0000000d090d7227 */ /* 0x000fe200078e0008 */
[----:B------:R-:W-:-:S03]  /*1830*/  MOV R8, R12 ;  /* 0x0000000c00087202 */ /* 0x000fc60000000f00 */
[----:B------:R-:W-:Y:S02]  /*1840*/  IMAD R9, R10, R5, RZ ;  /* 0x000000050a097224 */ /* 0x000fe400078e02ff */
[----:B------:R-:W-:-:S04]  /*1850*/  IMAD.HI.U32 R10, R13, R8, RZ ;  /* 0x000000080d0a7227 */ /* 0x000fc800078e00ff */
[----:B------:R-:W-:-:S04]  /*1860*/  IMAD.HI.U32 R7, R7, R9, R6 ;  /* 0x0000000907077227 */ /* 0x000fc800078e0006 */
[----:B------:R-:W-:-:S04]  /*1870*/  IMAD.HI.U32 R13, R13, R11, RZ ;  /* 0x0000000b0d0d7227 */ /* 0x000fc800078e00ff */
[----:B------:R-:W-:Y:S02]  /*1880*/  IMAD.MOV R9, RZ, RZ, -R10 ;  /* 0x000000ffff097224 */ /* 0x000fe400078e0a0a */
[----:B------:R-:W-:Y:S02]  /*1890*/  IMAD.MOV R6, RZ, RZ, -R13 ;  /* 0x000000ffff067224 */ /* 0x000fe400078e0a0d */
[----:B------:R-:W-:-:S04]  /*18a0*/  IMAD.HI.U32 R7, R7, R2, RZ ;  /* 0x0000000207077227 */ /* 0x000fc800078e00ff */
[C---:B------:R-:W-:Y:S02]  /*18b0*/  IMAD R9, R4.reuse, R9, R8 ;  /* 0x0000000904097224 */ /* 0x040fe400078e0208 */
[C---:B------:R-:W-:Y:S01]  /*18c0*/  IMAD R11, R4.reuse, R6, R11 ;  /* 0x00000006040b7224 */ /* 0x040fe200078e020b */
[----:B------:R-:W-:Y:S02]  /*18d0*/  IADD3 R6, PT, PT, -R7, RZ, RZ ;  /* 0x000000ff07067210 */ /* 0x000fe40007ffe1ff */
[C---:B------:R-:W-:Y:S02]  /*18e0*/  ISETP.GT.U32.AND P1, PT, R4.reuse, R9, PT ;  /* 0x000000090400720c */ /* 0x040fe40003f24070 */
[----:B------:R-:W-:Y:S01]  /*18f0*/  ISETP.GT.U32.AND P5, PT, R4, R11, PT ;  /* 0x0000000b0400720c */ /* 0x000fe20003fa4070 */
[----:B------:R-:W-:-:S05]  /*1900*/  IMAD R2, R5, R6, R2 ;  /* 0x0000000605027224 */ /* 0x000fca00078e0202 */
[----:B------:R-:W-:-:S05]  /*1910*/  ISETP.GE.U32.AND P0, PT, R2, R5, PT ;  /* 0x000000050200720c */ /* 0x000fca0003f06070 */
[--C-:B------:R-:W-:Y:S01]  /*1920*/  @!P1 IMAD.IADD R9, R9, 0x1, -R4.reuse ;  /* 0x0000000109099824 */ /* 0x100fe200078e0a04 */
[----:B------:R-:W-:Y:S01]  /*1930*/  @!P1 IADD3 R10, PT, PT, R10, 0x1, RZ ;  /* 0x000000010a0a9810 */ /* 0x000fe20007ffe0ff */
[----:B------:R-:W-:Y:S01]  /*1940*/  @!P5 IMAD.IADD R11, R11, 0x1, -R4 ;  /* 0x000000010b0bd824 */ /* 0x000fe200078e0a04 */
[----:B------:R-:W-:Y:S01]  /*1950*/  ISETP.GE.AND P1, PT, R3, RZ, PT ;  /* 0x000000ff0300720c */ /* 0x000fe20003f26270 */
[----:B------:R-:W-:Y:S01]  /*1960*/  @!P5 VIADD R13, R13, 0x1 ;  /* 0x000000010d0dd836 */ /* 0x000fe20000000000 */
[-C--:B------:R-:W-:Y:S02]  /*1970*/  ISETP.GE.U32.AND P6, PT, R9, R4.reuse, PT ;  /* 0x000000040900720c */ /* 0x080fe40003fc6070 */
[----:B------:R-:W-:Y:S01]  /*1980*/  ISETP.GE.U32.AND P4, PT, R11, R4, PT ;  /* 0x000000040b00720c */ /* 0x000fe20003f86070 */
[----:B------:R-:W-:Y:S01]  /*1990*/  @P0 IMAD.IADD R2, R2, 0x1, -R5 ;  /* 0x0000000102020824 */ /* 0x000fe200078e0a05 */
[----:B------:R-:W-:Y:S02]  /*19a0*/  @P0 IADD3 R7, PT, PT, R7, 0x1, RZ ;  /* 0x0000000107070810 */ /* 0x000fe40007ffe0ff */
[----:B------:R-:W-:-:S02]  /*19b0*/  ISETP.NE.U32.AND P5, PT, R5, RZ, PT ;  /* 0x000000ff0500720c */ /* 0x000fc40003fa5070 */
[----:B------:R-:W-:-:S05]  /*19c0*/  ISETP.GE.U32.AND P3, PT, R2, R5, PT ;  /* 0x000000050200720c */ /* 0x000fca0003f66070 */
[----:B------:R-:W-:Y:S02]  /*19d0*/  @P6 VIADD R10, R10, 0x1 ;  /* 0x000000010a0a6836 */ /* 0x000fe40000000000 */
[----:B------:R-:W-:Y:S01]  /*19e0*/  @P4 VIADD R13, R13, 0x1 ;  /* 0x000000010d0d4836 */ /* 0x000fe20000000000 */
[----:B------:R-:W-:Y:S01]  /*19f0*/  ISETP.NE.AND P4, PT, R5, RZ, PT ;  /* 0x000000ff0500720c */ /* 0x000fe20003f85270 */
[----:B------:R-:W-:Y:S01]  /*1a00*/  IMAD.MOV.U32 R0, RZ, RZ, R10 ;  /* 0x000000ffff007224 */ /* 0x000fe200078e000a */
[----:B------:R-:W-:Y:S01]  /*1a10*/  LOP3.LUT R5, RZ, R5, RZ, 0x33, !PT ;  /* 0x00000005ff057212 */ /* 0x000fe200078e33ff */
[----:B------:R-:W-:Y:S02]  /*1a20*/  IMAD.MOV.U32 R2, RZ, RZ, R13 ;  /* 0x000000ffff027224 */ /* 0x000fe400078e000d */
[----:B------:R-:W-:Y:S01]  /*1a30*/  @P3 VIADD R7, R7, 0x1 ;  /* 0x0000000107073836 */ /* 0x000fe20000000000 */
[----:B------:R-:W-:Y:S01]  /*1a40*/  @!P2 IADD3 R0, PT, PT, -R0, RZ, RZ ;  /* 0x000000ff0000a210 */ /* 0x000fe20007ffe1ff */
[----:B------:R-:W-:-:S03]  /*1a50*/  @!P1 IMAD.MOV R2, RZ, RZ, -R2 ;  /* 0x000000ffff029224 */ /* 0x000fc600078e0a02 */
[C---:B------:R-:W-:Y:S02]  /*1a60*/  SEL R7, R5.reuse, R7, !P5 ;  /* 0x0000000705077207 */ /* 0x040fe40006800000 */
[C---:B------:R-:W-:Y:S02]  /*1a70*/  SEL R0, R5.reuse, R0, !P4 ;  /* 0x0000000005007207 */ /* 0x040fe40006000000 */
[----:B------:R-:W-:-:S05]  /*1a80*/  SEL R2, R5, R2, !P4 ;  /* 0x0000000205027207 */ /* 0x000fca0006000000 */
[----:B------:R-:W-:Y:S02]  /*1a90*/  IMAD R7, R7, R0, R2 ;  /* 0x0000000007077224 */ /* 0x000fe400078e0202 */
[----:B------:R-:W-:-:S03]  /*1aa0*/  IMAD.MOV.U32 R0, RZ, RZ, 0x1 ;  /* 0x00000001ff007424 */ /* 0x000fc600078e00ff */
[----:B-1----:R-:W-:-:S04]  /*1ab0*/  IADD3 R2, P0, PT, R7, UR4, RZ ;  /* 0x0000000407027c10 */ /* 0x002fc8000ff1e0ff */
[----:B------:R-:W-:-:S05]  /*1ac0*/  LEA.HI.X.SX32 R3, R7, UR5, 0x1, P0 ;  /* 0x0000000507037c11 */ /* 0x000fca00080f0eff */
[----:B------:R-:W-:Y:S01]  /*1ad0*/  STG.E.U8 desc[UR10][R2.64], R0 ;  /* 0x0000000002007986 */ /* 0x000fe2000c10110a */
[----:B------:R-:W-:Y:S05]  /*1ae0*/  EXIT ;  /* 0x000000000000794d */ /* 0x000fea0003800000 */
.L_x_15:
[----:B------:R-:W-:-:S00]  /*1af0*/  BRA `(.L_x_15) ;  /* 0xfffffffc00fc7947 */ /* 0x000fc0000383ffff */
[----:B------:R-:W-:-:S00]  /*1b00*/  NOP ;  /* 0x0000000000007918 */ /* 0x000fc00000000000 */
[----:B------:R-:W-:-:S00]  /*1b10*/  NOP ;  /* 0x0000000000007918 */ /* 0x000fc00000000000 */
[----:B------:R-:W-:-:S00]  /*1b20*/  NOP ;  /* 0x0000000000007918 */ /* 0x000fc00000000000 */
[----:B------:R-:W-:-:S00]  /*1b30*/  NOP ;  /* 0x0000000000007918 */ /* 0x000fc00000000000 */
[----:B------:R-:W-:-:S00]  /*1b40*/  NOP ;  /* 0x0000000000007918 */ /* 0x000fc00000000000 */
[----:B------:R-:W-:-:S00]  /*1b50*/  NOP ;  /* 0x0000000000007918 */ /* 0x000fc00000000000 */
[----:B------:R-:W-:-:S00]  /*1b60*/  NOP ;  /* 0x0000000000007918 */ /* 0x000fc00000000000 */
[----:B------:R-:W-:-:S00]  /*1b70*/  NOP ;  /* 0x0000000000007918 */ /* 0x000fc00000000000 */
.L_x_16:


//--------------------- .nv.shared._Z25sparse_matrix_mult_kernelPPtS0_PjPbii --------------------------
	.section	.nv.shared._Z25sparse_matrix_mult_kernelPPtS0_PjPbii,"aw",@nobits
	.sectionflags	@""
	.align	4
.nv.shared._Z25sparse_matrix_mult_kernelPPtS0_PjPbii:
	.zero		9216


//--------------------- .nv.shared.reserved.0     --------------------------
	.section	.nv.shared.reserved.0,"aw",@nobits
	.weak		__nv_reservedSMEM_offset_0_alias
	.size		__nv_reservedSMEM_offset_0_alias, 0, 64
	.other		__nv_reservedSMEM_offset_0_alias,@"STO_CUDA_RESERVED_SHARED STV_DEFAULT"
__nv_reservedSMEM_offset_0_alias:
	.zero		0
	.zero		64


//--------------------- .nv.constant0._Z25sparse_matrix_mult_kernelPPtS0_PjPbii --------------------------
	.section	.nv.constant0._Z25sparse_matrix_mult_kernelPPtS0_PjPbii,"a",@progbits
	.sectionflags	@""
	.align	4
.nv.constant0._Z25sparse_matrix_mult_kernelPPtS0_PjPbii:
	.zero		936


//--------------------- SYMBOLS --------------------------

	.type		.nv.reservedSmem.offset0,@object
	.size		.nv.reservedSmem.offset0,0x4
	.type		.nv.reservedSmem.cap,@object
	.size		.nv.reservedSmem.cap,0x4
